//
// Generated by NVIDIA NVVM Compiler
//
// Compiler Build ID: CL-36424714
// Cuda compilation tools, release 13.0, V13.0.88
// Based on NVVM 20.0.0
//

.version 9.0
.target sm_100
.address_size 64

	// .globl	_Z10CUDAJacobiPfS_PKji
.extern .shared .align 16 .b8 BlockShMem[];

.visible .entry _Z10CUDAJacobiPfS_PKji(
	.param .u64 .ptr .align 1 _Z10CUDAJacobiPfS_PKji_param_0,
	.param .u64 .ptr .align 1 _Z10CUDAJacobiPfS_PKji_param_1,
	.param .u64 .ptr .align 1 _Z10CUDAJacobiPfS_PKji_param_2,
	.param .u32 _Z10CUDAJacobiPfS_PKji_param_3
)
{
	.reg .pred 	%p<152>;
	.reg .b16 	%rs<59>;
	.reg .b32 	%r<581>;
	.reg .b32 	%f<790>;
	.reg .b64 	%rd<271>;

	ld.param.u64 	%rd6, [_Z10CUDAJacobiPfS_PKji_param_0];
	ld.param.u64 	%rd7, [_Z10CUDAJacobiPfS_PKji_param_1];
	ld.param.u64 	%rd8, [_Z10CUDAJacobiPfS_PKji_param_2];
	cvta.to.global.u64 	%rd9, %rd7;
	cvta.to.global.u64 	%rd10, %rd6;
	cvta.to.global.u64 	%rd11, %rd8;
	mov.u32 	%r164, %ctaid.x;
	mul.wide.u32 	%rd12, %r164, 4;
	add.s64 	%rd13, %rd11, %rd12;
	ld.global.u32 	%r165, [%rd13];
	cvt.rn.f32.u32 	%f34, %r165;
	sqrt.rn.f32 	%f35, %f34;
	cvt.rzi.s32.f32 	%r1, %f35;
	mul.wide.u32 	%rd14, %r165, 4;
	add.s64 	%rd1, %rd10, %rd14;
	add.s64 	%rd2, %rd9, %rd14;
	shl.b32 	%r166, %r1, 2;
	mov.u32 	%r167, BlockShMem;
	add.s32 	%r2, %r167, %r166;
	add.s32 	%r3, %r2, %r166;
	setp.lt.s32 	%p1, %r1, 1;
	@%p1 bra 	$L__BB0_14;
	add.s32 	%r4, %r1, -1;
	and.b32  	%r5, %r1, 7;
	add.s32 	%r6, %r5, -1;
	and.b32  	%r7, %r1, 3;
	and.b32  	%r8, %r1, 2147483640;
	and.b32  	%r9, %r1, 1;
	mov.b32 	%r521, 0;
$L__BB0_2:
	setp.lt.u32 	%p2, %r4, 7;
	mul.lo.s32 	%r14, %r521, %r1;
	add.s32 	%r170, %r14, %r521;
	mul.wide.u32 	%rd15, %r170, 4;
	add.s64 	%rd16, %rd1, %rd15;
	ld.global.f32 	%f36, [%rd16];
	shl.b32 	%r171, %r521, 2;
	add.s32 	%r172, %r3, %r171;
	st.shared.f32 	[%r172], %f36;
	add.s32 	%r173, %r2, %r171;
	st.shared.f32 	[%r173], %f36;
	add.s32 	%r175, %r167, %r171;
	mov.b32 	%r524, 0;
	st.shared.u32 	[%r175], %r524;
	@%p2 bra 	$L__BB0_5;
	mov.b32 	%r522, 0;
$L__BB0_4:
	.pragma "nounroll";
	setp.eq.s32 	%p3, %r521, %r522;
	selp.f32 	%f37, 0f3F800000, 0f00000000, %p3;
	add.s32 	%r177, %r522, %r14;
	mul.wide.u32 	%rd17, %r177, 4;
	add.s64 	%rd18, %rd2, %rd17;
	st.global.f32 	[%rd18], %f37;
	add.s32 	%r178, %r522, 1;
	setp.eq.s32 	%p4, %r521, %r178;
	selp.f32 	%f38, 0f3F800000, 0f00000000, %p4;
	st.global.f32 	[%rd18+4], %f38;
	add.s32 	%r179, %r522, 2;
	setp.eq.s32 	%p5, %r521, %r179;
	selp.f32 	%f39, 0f3F800000, 0f00000000, %p5;
	st.global.f32 	[%rd18+8], %f39;
	add.s32 	%r180, %r522, 3;
	setp.eq.s32 	%p6, %r521, %r180;
	selp.f32 	%f40, 0f3F800000, 0f00000000, %p6;
	st.global.f32 	[%rd18+12], %f40;
	add.s32 	%r181, %r522, 4;
	setp.eq.s32 	%p7, %r521, %r181;
	selp.f32 	%f41, 0f3F800000, 0f00000000, %p7;
	st.global.f32 	[%rd18+16], %f41;
	add.s32 	%r182, %r522, 5;
	setp.eq.s32 	%p8, %r521, %r182;
	selp.f32 	%f42, 0f3F800000, 0f00000000, %p8;
	st.global.f32 	[%rd18+20], %f42;
	add.s32 	%r183, %r522, 6;
	setp.eq.s32 	%p9, %r521, %r183;
	selp.f32 	%f43, 0f3F800000, 0f00000000, %p9;
	st.global.f32 	[%rd18+24], %f43;
	add.s32 	%r184, %r522, 7;
	setp.eq.s32 	%p10, %r521, %r184;
	selp.f32 	%f44, 0f3F800000, 0f00000000, %p10;
	st.global.f32 	[%rd18+28], %f44;
	add.s32 	%r522, %r522, 8;
	setp.ne.s32 	%p11, %r522, %r8;
	mov.u32 	%r524, %r8;
	@%p11 bra 	$L__BB0_4;
$L__BB0_5:
	setp.eq.s32 	%p12, %r5, 0;
	@%p12 bra 	$L__BB0_13;
	setp.lt.u32 	%p13, %r6, 3;
	@%p13 bra 	$L__BB0_8;
	setp.eq.s32 	%p14, %r521, %r524;
	selp.f32 	%f45, 0f3F800000, 0f00000000, %p14;
	add.s32 	%r185, %r524, %r14;
	mul.wide.u32 	%rd19, %r185, 4;
	add.s64 	%rd20, %rd2, %rd19;
	st.global.f32 	[%rd20], %f45;
	add.s32 	%r186, %r524, 1;
	setp.eq.s32 	%p15, %r521, %r186;
	selp.f32 	%f46, 0f3F800000, 0f00000000, %p15;
	cvt.u64.u32 	%rd21, %r14;
	cvt.u64.u32 	%rd22, %r524;
	add.s64 	%rd23, %rd22, %rd21;
	shl.b64 	%rd24, %rd23, 2;
	add.s64 	%rd25, %rd2, %rd24;
	st.global.f32 	[%rd25+4], %f46;
	add.s32 	%r187, %r524, 2;
	setp.eq.s32 	%p16, %r521, %r187;
	selp.f32 	%f47, 0f3F800000, 0f00000000, %p16;
	st.global.f32 	[%rd25+8], %f47;
	add.s32 	%r188, %r524, 3;
	setp.eq.s32 	%p17, %r521, %r188;
	selp.f32 	%f48, 0f3F800000, 0f00000000, %p17;
	st.global.f32 	[%rd25+12], %f48;
	add.s32 	%r524, %r524, 4;
$L__BB0_8:
	setp.eq.s32 	%p18, %r7, 0;
	@%p18 bra 	$L__BB0_13;
	setp.eq.s32 	%p19, %r7, 1;
	@%p19 bra 	$L__BB0_11;
	setp.eq.s32 	%p20, %r521, %r524;
	selp.f32 	%f49, 0f3F800000, 0f00000000, %p20;
	add.s32 	%r189, %r524, %r14;
	mul.wide.u32 	%rd26, %r189, 4;
	add.s64 	%rd27, %rd2, %rd26;
	st.global.f32 	[%rd27], %f49;
	add.s32 	%r190, %r524, 1;
	setp.eq.s32 	%p21, %r521, %r190;
	selp.f32 	%f50, 0f3F800000, 0f00000000, %p21;
	cvt.u64.u32 	%rd28, %r14;
	cvt.u64.u32 	%rd29, %r524;
	add.s64 	%rd30, %rd29, %rd28;
	shl.b64 	%rd31, %rd30, 2;
	add.s64 	%rd32, %rd2, %rd31;
	st.global.f32 	[%rd32+4], %f50;
	add.s32 	%r524, %r524, 2;
$L__BB0_11:
	setp.eq.s32 	%p22, %r9, 0;
	@%p22 bra 	$L__BB0_13;
	setp.eq.s32 	%p23, %r521, %r524;
	selp.f32 	%f51, 0f3F800000, 0f00000000, %p23;
	add.s32 	%r191, %r524, %r14;
	mul.wide.u32 	%rd33, %r191, 4;
	add.s64 	%rd34, %rd2, %rd33;
	st.global.f32 	[%rd34], %f51;
$L__BB0_13:
	add.s32 	%r521, %r521, 1;
	setp.eq.s32 	%p24, %r521, %r1;
	@%p24 bra 	$L__BB0_14;
	bra.uni 	$L__BB0_2;
$L__BB0_14:
	add.s32 	%r10, %r1, -1;
	setp.lt.s32 	%p25, %r1, 2;
	@%p25 bra 	$L__BB0_53;
	and.b32  	%r11, %r1, 3;
	and.b32  	%r12, %r1, 2147483644;
	mov.b32 	%r23, 0;
$L__BB0_16:
	mov.f32 	%f787, 0f00000000;
	mov.b32 	%r527, 0;
	mov.b16 	%rs49, 0;
	mov.u16 	%rs50, %rs49;
$L__BB0_17:
	mov.u32 	%r26, %r527;
	sub.s32 	%r27, %r10, %r26;
	sub.s32 	%r194, %r1, %r26;
	add.s32 	%r195, %r194, -2;
	add.s32 	%r527, %r26, 1;
	mul.lo.s32 	%r29, %r26, %r1;
	setp.lt.u32 	%p26, %r195, 15;
	mov.u32 	%r530, %r527;
	@%p26 bra 	$L__BB0_20;
	and.b32  	%r30, %r27, -16;
	mov.b32 	%r529, 0;
	mov.u32 	%r530, %r527;
$L__BB0_19:
	.pragma "nounroll";
	add.s32 	%r197, %r530, %r29;
	mul.wide.u32 	%rd35, %r197, 4;
	add.s64 	%rd36, %rd1, %rd35;
	ld.global.f32 	%f54, [%rd36];
	abs.f32 	%f55, %f54;
	add.f32 	%f56, %f787, %f55;
	ld.global.f32 	%f57, [%rd36+4];
	abs.f32 	%f58, %f57;
	add.f32 	%f59, %f56, %f58;
	ld.global.f32 	%f60, [%rd36+8];
	abs.f32 	%f61, %f60;
	add.f32 	%f62, %f59, %f61;
	ld.global.f32 	%f63, [%rd36+12];
	abs.f32 	%f64, %f63;
	add.f32 	%f65, %f62, %f64;
	ld.global.f32 	%f66, [%rd36+16];
	abs.f32 	%f67, %f66;
	add.f32 	%f68, %f65, %f67;
	ld.global.f32 	%f69, [%rd36+20];
	abs.f32 	%f70, %f69;
	add.f32 	%f71, %f68, %f70;
	ld.global.f32 	%f72, [%rd36+24];
	abs.f32 	%f73, %f72;
	add.f32 	%f74, %f71, %f73;
	ld.global.f32 	%f75, [%rd36+28];
	abs.f32 	%f76, %f75;
	add.f32 	%f77, %f74, %f76;
	ld.global.f32 	%f78, [%rd36+32];
	abs.f32 	%f79, %f78;
	add.f32 	%f80, %f77, %f79;
	ld.global.f32 	%f81, [%rd36+36];
	abs.f32 	%f82, %f81;
	add.f32 	%f83, %f80, %f82;
	ld.global.f32 	%f84, [%rd36+40];
	abs.f32 	%f85, %f84;
	add.f32 	%f86, %f83, %f85;
	ld.global.f32 	%f87, [%rd36+44];
	abs.f32 	%f88, %f87;
	add.f32 	%f89, %f86, %f88;
	ld.global.f32 	%f90, [%rd36+48];
	abs.f32 	%f91, %f90;
	add.f32 	%f92, %f89, %f91;
	ld.global.f32 	%f93, [%rd36+52];
	abs.f32 	%f94, %f93;
	add.f32 	%f95, %f92, %f94;
	ld.global.f32 	%f96, [%rd36+56];
	abs.f32 	%f97, %f96;
	add.f32 	%f98, %f95, %f97;
	ld.global.f32 	%f99, [%rd36+60];
	abs.f32 	%f100, %f99;
	add.f32 	%f787, %f98, %f100;
	add.s32 	%r530, %r530, 16;
	add.s32 	%r529, %r529, 16;
	setp.ne.s32 	%p27, %r529, %r30;
	@%p27 bra 	$L__BB0_19;
$L__BB0_20:
	and.b32  	%r198, %r27, 15;
	setp.eq.s32 	%p28, %r198, 0;
	@%p28 bra 	$L__BB0_30;
	not.b16 	%rs25, %rs50;
	cvt.u16.u32 	%rs26, %r1;
	add.s16 	%rs27, %rs25, %rs26;
	cvt.u32.u16 	%r199, %rs27;
	and.b32  	%r36, %r199, 15;
	add.s32 	%r200, %r36, -1;
	setp.lt.u32 	%p29, %r200, 7;
	@%p29 bra 	$L__BB0_23;
	add.s32 	%r201, %r530, %r29;
	mul.wide.u32 	%rd37, %r201, 4;
	add.s64 	%rd38, %rd1, %rd37;
	ld.global.f32 	%f102, [%rd38];
	abs.f32 	%f103, %f102;
	add.f32 	%f104, %f787, %f103;
	cvt.u64.u32 	%rd39, %r29;
	cvt.u64.u32 	%rd40, %r530;
	add.s64 	%rd41, %rd40, %rd39;
	shl.b64 	%rd42, %rd41, 2;
	add.s64 	%rd43, %rd1, %rd42;
	ld.global.f32 	%f105, [%rd43+4];
	abs.f32 	%f106, %f105;
	add.f32 	%f107, %f104, %f106;
	ld.global.f32 	%f108, [%rd43+8];
	abs.f32 	%f109, %f108;
	add.f32 	%f110, %f107, %f109;
	ld.global.f32 	%f111, [%rd43+12];
	abs.f32 	%f112, %f111;
	add.f32 	%f113, %f110, %f112;
	ld.global.f32 	%f114, [%rd43+16];
	abs.f32 	%f115, %f114;
	add.f32 	%f116, %f113, %f115;
	ld.global.f32 	%f117, [%rd43+20];
	abs.f32 	%f118, %f117;
	add.f32 	%f119, %f116, %f118;
	ld.global.f32 	%f120, [%rd43+24];
	abs.f32 	%f121, %f120;
	add.f32 	%f122, %f119, %f121;
	ld.global.f32 	%f123, [%rd43+28];
	abs.f32 	%f124, %f123;
	add.f32 	%f787, %f122, %f124;
	add.s32 	%r530, %r530, 8;
$L__BB0_23:
	and.b32  	%r202, %r36, 7;
	setp.eq.s32 	%p30, %r202, 0;
	@%p30 bra 	$L__BB0_30;
	not.b16 	%rs28, %rs49;
	add.s16 	%rs30, %rs28, %rs26;
	cvt.u32.u16 	%r203, %rs30;
	and.b32  	%r204, %r203, 7;
	and.b32  	%r39, %r203, 3;
	add.s32 	%r205, %r204, -1;
	setp.lt.u32 	%p31, %r205, 3;
	@%p31 bra 	$L__BB0_26;
	add.s32 	%r206, %r530, %r29;
	mul.wide.u32 	%rd44, %r206, 4;
	add.s64 	%rd45, %rd1, %rd44;
	ld.global.f32 	%f126, [%rd45];
	abs.f32 	%f127, %f126;
	add.f32 	%f128, %f787, %f127;
	cvt.u64.u32 	%rd46, %r29;
	cvt.u64.u32 	%rd47, %r530;
	add.s64 	%rd48, %rd47, %rd46;
	shl.b64 	%rd49, %rd48, 2;
	add.s64 	%rd50, %rd1, %rd49;
	ld.global.f32 	%f129, [%rd50+4];
	abs.f32 	%f130, %f129;
	add.f32 	%f131, %f128, %f130;
	ld.global.f32 	%f132, [%rd50+8];
	abs.f32 	%f133, %f132;
	add.f32 	%f134, %f131, %f133;
	ld.global.f32 	%f135, [%rd50+12];
	abs.f32 	%f136, %f135;
	add.f32 	%f787, %f134, %f136;
	add.s32 	%r530, %r530, 4;
$L__BB0_26:
	setp.eq.s32 	%p32, %r39, 0;
	@%p32 bra 	$L__BB0_30;
	add.s32 	%r207, %r530, %r29;
	mul.wide.u32 	%rd51, %r207, 4;
	add.s64 	%rd52, %rd1, %rd51;
	ld.global.f32 	%f137, [%rd52];
	abs.f32 	%f138, %f137;
	add.f32 	%f787, %f787, %f138;
	setp.eq.s32 	%p33, %r39, 1;
	@%p33 bra 	$L__BB0_30;
	cvt.u64.u32 	%rd53, %r29;
	cvt.u64.u32 	%rd54, %r530;
	add.s64 	%rd55, %rd54, %rd53;
	shl.b64 	%rd56, %rd55, 2;
	add.s64 	%rd3, %rd1, %rd56;
	ld.global.f32 	%f139, [%rd3+4];
	abs.f32 	%f140, %f139;
	add.f32 	%f787, %f787, %f140;
	setp.eq.s32 	%p34, %r39, 2;
	@%p34 bra 	$L__BB0_30;
	ld.global.f32 	%f141, [%rd3+8];
	abs.f32 	%f142, %f141;
	add.f32 	%f787, %f787, %f142;
$L__BB0_30:
	setp.ne.s32 	%p35, %r527, %r10;
	add.s16 	%rs50, %rs50, 1;
	add.s16 	%rs49, %rs49, 1;
	@%p35 bra 	$L__BB0_17;
	setp.eq.f32 	%p36, %f787, 0f00000000;
	@%p36 bra 	$L__BB0_53;
	mov.b32 	%r45, 0;
	mov.b16 	%rs51, 0;
	mov.u16 	%rs52, %rs51;
$L__BB0_33:
	add.s32 	%r46, %r45, 1;
	mul.lo.s32 	%r47, %r45, %r1;
	shl.b32 	%r209, %r45, 2;
	add.s32 	%r48, %r3, %r209;
	mov.u32 	%r210, BlockShMem;
	add.s32 	%r49, %r210, %r209;
	setp.ne.s32 	%p37, %r45, 0;
	@%p37 bra 	$L__BB0_108;
	mov.b32 	%r535, 1;
	mov.b32 	%r534, 0;
	mov.b16 	%rs53, 0;
	mov.u16 	%rs54, %rs53;
$L__BB0_35:
	setp.lt.u32 	%p69, %r23, 5;
	add.s32 	%r303, %r535, %r47;
	mul.wide.u32 	%rd200, %r303, 4;
	add.s64 	%rd4, %rd1, %rd200;
	ld.global.f32 	%f16, [%rd4];
	abs.f32 	%f17, %f16;
	mul.f32 	%f18, %f17, 0f42C80000;
	shl.b32 	%r304, %r535, 2;
	add.s32 	%r53, %r3, %r304;
	@%p69 bra 	$L__BB0_82;
	ld.shared.f32 	%f478, [%r48];
	abs.f32 	%f479, %f478;
	mul.f32 	%f480, %f479, 0f34000000;
	setp.gtu.f32 	%p70, %f18, %f480;
	@%p70 bra 	$L__BB0_82;
	ld.shared.f32 	%f481, [%r53];
	abs.f32 	%f482, %f481;
	mul.f32 	%f483, %f482, 0f34000000;
	setp.gtu.f32 	%p71, %f18, %f483;
	@%p71 bra 	$L__BB0_82;
	mov.b32 	%r305, 0;
	st.global.u32 	[%rd4], %r305;
$L__BB0_39:
	add.s32 	%r535, %r535, 1;
	add.s32 	%r534, %r534, 1;
	setp.eq.s32 	%p91, %r534, %r10;
	add.s16 	%rs54, %rs54, 1;
	add.s16 	%rs53, %rs53, 1;
	@%p91 bra 	$L__BB0_151;
	bra.uni 	$L__BB0_35;
$L__BB0_40:
	and.b32  	%r24, %r1, 15;
	setp.lt.u32 	%p100, %r10, 15;
	mov.b32 	%r576, 0;
	@%p100 bra 	$L__BB0_43;
	and.b32  	%r576, %r1, 2147483632;
	mov.b32 	%r575, 0;
$L__BB0_42:
	.pragma "nounroll";
	shl.b32 	%r369, %r575, 2;
	add.s32 	%r370, %r3, %r369;
	mov.f32 	%f714, 0fBF800000;
	st.shared.v2.f32 	[%r370], {%f714, %f714};
	st.shared.v2.f32 	[%r370+8], {%f714, %f714};
	st.shared.v2.f32 	[%r370+16], {%f714, %f714};
	st.shared.v2.f32 	[%r370+24], {%f714, %f714};
	st.shared.v2.f32 	[%r370+32], {%f714, %f714};
	st.shared.v2.f32 	[%r370+40], {%f714, %f714};
	st.shared.v2.f32 	[%r370+48], {%f714, %f714};
	st.shared.v2.f32 	[%r370+56], {%f714, %f714};
	add.s32 	%r575, %r575, 16;
	setp.ne.s32 	%p101, %r575, %r576;
	@%p101 bra 	$L__BB0_42;
$L__BB0_43:
	setp.eq.s32 	%p102, %r24, 0;
	@%p102 bra 	$L__BB0_52;
	and.b32  	%r155, %r1, 7;
	setp.lt.u32 	%p103, %r24, 8;
	@%p103 bra 	$L__BB0_46;
	shl.b32 	%r371, %r576, 2;
	add.s32 	%r372, %r3, %r371;
	mov.b32 	%r373, -1082130432;
	st.shared.u32 	[%r372], %r373;
	st.shared.u32 	[%r372+4], %r373;
	st.shared.u32 	[%r372+8], %r373;
	st.shared.u32 	[%r372+12], %r373;
	st.shared.u32 	[%r372+16], %r373;
	st.shared.u32 	[%r372+20], %r373;
	st.shared.u32 	[%r372+24], %r373;
	st.shared.u32 	[%r372+28], %r373;
	add.s32 	%r576, %r576, 8;
$L__BB0_46:
	setp.eq.s32 	%p104, %r155, 0;
	@%p104 bra 	$L__BB0_52;
	setp.lt.u32 	%p105, %r155, 4;
	@%p105 bra 	$L__BB0_49;
	shl.b32 	%r374, %r576, 2;
	add.s32 	%r375, %r3, %r374;
	mov.b32 	%r376, -1082130432;
	st.shared.u32 	[%r375], %r376;
	st.shared.u32 	[%r375+4], %r376;
	st.shared.u32 	[%r375+8], %r376;
	st.shared.u32 	[%r375+12], %r376;
	add.s32 	%r576, %r576, 4;
$L__BB0_49:
	setp.eq.s32 	%p106, %r11, 0;
	@%p106 bra 	$L__BB0_52;
	mov.b32 	%r580, 0;
$L__BB0_51:
	.pragma "nounroll";
	shl.b32 	%r378, %r576, 2;
	add.s32 	%r379, %r3, %r378;
	mov.b32 	%r380, -1082130432;
	st.shared.u32 	[%r379], %r380;
	add.s32 	%r576, %r576, 1;
	add.s32 	%r580, %r580, 1;
	setp.ne.s32 	%p107, %r580, %r11;
	@%p107 bra 	$L__BB0_51;
$L__BB0_52:
	ret;
$L__BB0_53:
	setp.lt.s32 	%p108, %r1, 1;
	@%p108 bra 	$L__BB0_52;
	add.s32 	%r42, %r1, -2;
	cvt.u16.u32 	%rs5, %r1;
	shl.b32 	%r382, %r1, 3;
	mov.u32 	%r383, BlockShMem;
	add.s32 	%r384, %r382, %r383;
	add.s32 	%r43, %r384, 32;
	mov.b32 	%r560, 0;
	mov.b16 	%rs57, 0;
	mov.u16 	%rs58, %rs57;
$L__BB0_55:
	sub.s32 	%r119, %r10, %r560;
	add.s32 	%r120, %r560, 1;
	setp.ge.s32 	%p109, %r120, %r1;
	mov.u32 	%r574, %r560;
	@%p109 bra 	$L__BB0_70;
	sub.s32 	%r386, %r42, %r560;
	setp.lt.u32 	%p110, %r386, 15;
	mov.u32 	%r569, %r120;
	mov.u32 	%r574, %r560;
	@%p110 bra 	$L__BB0_60;
	and.b32  	%r387, %r119, -16;
	neg.s32 	%r562, %r387;
	shl.b32 	%r388, %r560, 2;
	add.s32 	%r561, %r43, %r388;
	mov.u32 	%r563, %r560;
	mov.u32 	%r574, %r560;
$L__BB0_58:
	.pragma "nounroll";
	add.s32 	%r389, %r563, 1;
	ld.shared.f32 	%f715, [%r561+-28];
	shl.b32 	%r390, %r574, 2;
	add.s32 	%r391, %r3, %r390;
	ld.shared.f32 	%f716, [%r391];
	setp.lt.f32 	%p111, %f715, %f716;
	selp.b32 	%r392, %r389, %r574, %p111;
	ld.shared.f32 	%f717, [%r561+-24];
	shl.b32 	%r393, %r392, 2;
	add.s32 	%r394, %r3, %r393;
	ld.shared.f32 	%f718, [%r394];
	setp.lt.f32 	%p112, %f717, %f718;
	add.s32 	%r395, %r563, 2;
	selp.b32 	%r396, %r395, %r392, %p112;
	ld.shared.f32 	%f719, [%r561+-20];
	shl.b32 	%r397, %r396, 2;
	add.s32 	%r398, %r3, %r397;
	ld.shared.f32 	%f720, [%r398];
	setp.lt.f32 	%p113, %f719, %f720;
	add.s32 	%r399, %r563, 3;
	selp.b32 	%r400, %r399, %r396, %p113;
	ld.shared.f32 	%f721, [%r561+-16];
	shl.b32 	%r401, %r400, 2;
	add.s32 	%r402, %r3, %r401;
	ld.shared.f32 	%f722, [%r402];
	setp.lt.f32 	%p114, %f721, %f722;
	add.s32 	%r403, %r563, 4;
	selp.b32 	%r404, %r403, %r400, %p114;
	ld.shared.f32 	%f723, [%r561+-12];
	shl.b32 	%r405, %r404, 2;
	add.s32 	%r406, %r3, %r405;
	ld.shared.f32 	%f724, [%r406];
	setp.lt.f32 	%p115, %f723, %f724;
	add.s32 	%r407, %r563, 5;
	selp.b32 	%r408, %r407, %r404, %p115;
	ld.shared.f32 	%f725, [%r561+-8];
	shl.b32 	%r409, %r408, 2;
	add.s32 	%r410, %r3, %r409;
	ld.shared.f32 	%f726, [%r410];
	setp.lt.f32 	%p116, %f725, %f726;
	add.s32 	%r411, %r563, 6;
	selp.b32 	%r412, %r411, %r408, %p116;
	ld.shared.f32 	%f727, [%r561+-4];
	shl.b32 	%r413, %r412, 2;
	add.s32 	%r414, %r3, %r413;
	ld.shared.f32 	%f728, [%r414];
	setp.lt.f32 	%p117, %f727, %f728;
	add.s32 	%r415, %r563, 7;
	selp.b32 	%r416, %r415, %r412, %p117;
	ld.shared.f32 	%f729, [%r561];
	shl.b32 	%r417, %r416, 2;
	add.s32 	%r418, %r3, %r417;
	ld.shared.f32 	%f730, [%r418];
	setp.lt.f32 	%p118, %f729, %f730;
	add.s32 	%r419, %r563, 8;
	selp.b32 	%r420, %r419, %r416, %p118;
	ld.shared.f32 	%f731, [%r561+4];
	shl.b32 	%r421, %r420, 2;
	add.s32 	%r422, %r3, %r421;
	ld.shared.f32 	%f732, [%r422];
	setp.lt.f32 	%p119, %f731, %f732;
	add.s32 	%r423, %r563, 9;
	selp.b32 	%r424, %r423, %r420, %p119;
	ld.shared.f32 	%f733, [%r561+8];
	shl.b32 	%r425, %r424, 2;
	add.s32 	%r426, %r3, %r425;
	ld.shared.f32 	%f734, [%r426];
	setp.lt.f32 	%p120, %f733, %f734;
	add.s32 	%r427, %r563, 10;
	selp.b32 	%r428, %r427, %r424, %p120;
	ld.shared.f32 	%f735, [%r561+12];
	shl.b32 	%r429, %r428, 2;
	add.s32 	%r430, %r3, %r429;
	ld.shared.f32 	%f736, [%r430];
	setp.lt.f32 	%p121, %f735, %f736;
	add.s32 	%r431, %r563, 11;
	selp.b32 	%r432, %r431, %r428, %p121;
	ld.shared.f32 	%f737, [%r561+16];
	shl.b32 	%r433, %r432, 2;
	add.s32 	%r434, %r3, %r433;
	ld.shared.f32 	%f738, [%r434];
	setp.lt.f32 	%p122, %f737, %f738;
	add.s32 	%r435, %r563, 12;
	selp.b32 	%r436, %r435, %r432, %p122;
	ld.shared.f32 	%f739, [%r561+20];
	shl.b32 	%r437, %r436, 2;
	add.s32 	%r438, %r3, %r437;
	ld.shared.f32 	%f740, [%r438];
	setp.lt.f32 	%p123, %f739, %f740;
	add.s32 	%r439, %r563, 13;
	selp.b32 	%r440, %r439, %r436, %p123;
	ld.shared.f32 	%f741, [%r561+24];
	shl.b32 	%r441, %r440, 2;
	add.s32 	%r442, %r3, %r441;
	ld.shared.f32 	%f742, [%r442];
	setp.lt.f32 	%p124, %f741, %f742;
	add.s32 	%r443, %r563, 14;
	selp.b32 	%r444, %r443, %r440, %p124;
	ld.shared.f32 	%f743, [%r561+28];
	shl.b32 	%r445, %r444, 2;
	add.s32 	%r446, %r3, %r445;
	ld.shared.f32 	%f744, [%r446];
	setp.lt.f32 	%p125, %f743, %f744;
	add.s32 	%r447, %r563, 15;
	selp.b32 	%r448, %r447, %r444, %p125;
	ld.shared.f32 	%f745, [%r561+32];
	shl.b32 	%r449, %r448, 2;
	add.s32 	%r450, %r3, %r449;
	ld.shared.f32 	%f746, [%r450];
	setp.lt.f32 	%p126, %f745, %f746;
	add.s32 	%r563, %r563, 16;
	selp.b32 	%r574, %r563, %r448, %p126;
	add.s32 	%r562, %r562, 16;
	add.s32 	%r561, %r561, 64;
	setp.ne.s32 	%p127, %r562, 0;
	@%p127 bra 	$L__BB0_58;
	add.s32 	%r569, %r563, 1;
$L__BB0_60:
	and.b32  	%r451, %r119, 15;
	setp.eq.s32 	%p128, %r451, 0;
	@%p128 bra 	$L__BB0_70;
	not.b16 	%rs45, %rs58;
	add.s16 	%rs46, %rs45, %rs5;
	cvt.u32.u16 	%r453, %rs46;
	and.b32  	%r135, %r453, 15;
	add.s32 	%r454, %r135, -1;
	setp.lt.u32 	%p129, %r454, 7;
	@%p129 bra 	$L__BB0_63;
	shl.b32 	%r455, %r569, 2;
	add.s32 	%r456, %r3, %r455;
	ld.shared.f32 	%f747, [%r456];
	shl.b32 	%r457, %r574, 2;
	add.s32 	%r458, %r3, %r457;
	ld.shared.f32 	%f748, [%r458];
	setp.lt.f32 	%p130, %f747, %f748;
	selp.b32 	%r459, %r569, %r574, %p130;
	add.s32 	%r460, %r569, 1;
	ld.shared.f32 	%f749, [%r456+4];
	shl.b32 	%r461, %r459, 2;
	add.s32 	%r462, %r3, %r461;
	ld.shared.f32 	%f750, [%r462];
	setp.lt.f32 	%p131, %f749, %f750;
	selp.b32 	%r463, %r460, %r459, %p131;
	add.s32 	%r464, %r569, 2;
	ld.shared.f32 	%f751, [%r456+8];
	shl.b32 	%r465, %r463, 2;
	add.s32 	%r466, %r3, %r465;
	ld.shared.f32 	%f752, [%r466];
	setp.lt.f32 	%p132, %f751, %f752;
	selp.b32 	%r467, %r464, %r463, %p132;
	add.s32 	%r468, %r569, 3;
	ld.shared.f32 	%f753, [%r456+12];
	shl.b32 	%r469, %r467, 2;
	add.s32 	%r470, %r3, %r469;
	ld.shared.f32 	%f754, [%r470];
	setp.lt.f32 	%p133, %f753, %f754;
	selp.b32 	%r471, %r468, %r467, %p133;
	add.s32 	%r472, %r569, 4;
	ld.shared.f32 	%f755, [%r456+16];
	shl.b32 	%r473, %r471, 2;
	add.s32 	%r474, %r3, %r473;
	ld.shared.f32 	%f756, [%r474];
	setp.lt.f32 	%p134, %f755, %f756;
	selp.b32 	%r475, %r472, %r471, %p134;
	add.s32 	%r476, %r569, 5;
	ld.shared.f32 	%f757, [%r456+20];
	shl.b32 	%r477, %r475, 2;
	add.s32 	%r478, %r3, %r477;
	ld.shared.f32 	%f758, [%r478];
	setp.lt.f32 	%p135, %f757, %f758;
	selp.b32 	%r479, %r476, %r475, %p135;
	add.s32 	%r480, %r569, 6;
	ld.shared.f32 	%f759, [%r456+24];
	shl.b32 	%r481, %r479, 2;
	add.s32 	%r482, %r3, %r481;
	ld.shared.f32 	%f760, [%r482];
	setp.lt.f32 	%p136, %f759, %f760;
	selp.b32 	%r483, %r480, %r479, %p136;
	add.s32 	%r484, %r569, 7;
	ld.shared.f32 	%f761, [%r456+28];
	shl.b32 	%r485, %r483, 2;
	add.s32 	%r486, %r3, %r485;
	ld.shared.f32 	%f762, [%r486];
	setp.lt.f32 	%p137, %f761, %f762;
	selp.b32 	%r574, %r484, %r483, %p137;
	add.s32 	%r569, %r569, 8;
$L__BB0_63:
	and.b32  	%r487, %r135, 7;
	setp.eq.s32 	%p138, %r487, 0;
	@%p138 bra 	$L__BB0_70;
	not.b16 	%rs47, %rs57;
	add.s16 	%rs48, %rs47, %rs5;
	cvt.u32.u16 	%r489, %rs48;
	and.b32  	%r490, %r489, 7;
	and.b32  	%r141, %r489, 3;
	add.s32 	%r491, %r490, -1;
	setp.lt.u32 	%p139, %r491, 3;
	@%p139 bra 	$L__BB0_66;
	shl.b32 	%r492, %r569, 2;
	add.s32 	%r493, %r3, %r492;
	ld.shared.f32 	%f763, [%r493];
	shl.b32 	%r494, %r574, 2;
	add.s32 	%r495, %r3, %r494;
	ld.shared.f32 	%f764, [%r495];
	setp.lt.f32 	%p140, %f763, %f764;
	selp.b32 	%r496, %r569, %r574, %p140;
	add.s32 	%r497, %r569, 1;
	ld.shared.f32 	%f765, [%r493+4];
	shl.b32 	%r498, %r496, 2;
	add.s32 	%r499, %r3, %r498;
	ld.shared.f32 	%f766, [%r499];
	setp.lt.f32 	%p141, %f765, %f766;
	selp.b32 	%r500, %r497, %r496, %p141;
	add.s32 	%r501, %r569, 2;
	ld.shared.f32 	%f767, [%r493+8];
	shl.b32 	%r502, %r500, 2;
	add.s32 	%r503, %r3, %r502;
	ld.shared.f32 	%f768, [%r503];
	setp.lt.f32 	%p142, %f767, %f768;
	selp.b32 	%r504, %r501, %r500, %p142;
	add.s32 	%r505, %r569, 3;
	ld.shared.f32 	%f769, [%r493+12];
	shl.b32 	%r506, %r504, 2;
	add.s32 	%r507, %r3, %r506;
	ld.shared.f32 	%f770, [%r507];
	setp.lt.f32 	%p143, %f769, %f770;
	selp.b32 	%r574, %r505, %r504, %p143;
	add.s32 	%r569, %r569, 4;
$L__BB0_66:
	setp.eq.s32 	%p144, %r141, 0;
	@%p144 bra 	$L__BB0_70;
	shl.b32 	%r508, %r569, 2;
	add.s32 	%r147, %r3, %r508;
	ld.shared.f32 	%f771, [%r147];
	shl.b32 	%r509, %r574, 2;
	add.s32 	%r510, %r3, %r509;
	ld.shared.f32 	%f772, [%r510];
	setp.lt.f32 	%p145, %f771, %f772;
	selp.b32 	%r574, %r569, %r574, %p145;
	setp.eq.s32 	%p146, %r141, 1;
	@%p146 bra 	$L__BB0_70;
	add.s32 	%r511, %r569, 1;
	ld.shared.f32 	%f773, [%r147+4];
	shl.b32 	%r512, %r574, 2;
	add.s32 	%r513, %r3, %r512;
	ld.shared.f32 	%f774, [%r513];
	setp.lt.f32 	%p147, %f773, %f774;
	selp.b32 	%r574, %r511, %r574, %p147;
	setp.eq.s32 	%p148, %r141, 2;
	@%p148 bra 	$L__BB0_70;
	add.s32 	%r514, %r569, 2;
	ld.shared.f32 	%f775, [%r147+8];
	shl.b32 	%r515, %r574, 2;
	add.s32 	%r516, %r3, %r515;
	ld.shared.f32 	%f776, [%r516];
	setp.lt.f32 	%p149, %f775, %f776;
	selp.b32 	%r574, %r514, %r574, %p149;
$L__BB0_70:
	setp.eq.s32 	%p150, %r560, %r574;
	@%p150 bra 	$L__BB0_72;
	shl.b32 	%r517, %r560, 2;
	add.s32 	%r518, %r3, %r517;
	shl.b32 	%r519, %r574, 2;
	add.s32 	%r520, %r3, %r519;
	ld.shared.f32 	%f777, [%r518];
	ld.shared.f32 	%f778, [%r520];
	st.shared.f32 	[%r518], %f778;
	st.shared.f32 	[%r520], %f777;
$L__BB0_72:
	setp.eq.s32 	%p151, %r120, %r1;
	add.s16 	%rs58, %rs58, 1;
	add.s16 	%rs57, %rs57, 1;
	mov.u32 	%r560, %r120;
	@%p151 bra 	$L__BB0_52;
	bra.uni 	$L__BB0_55;
$L__BB0_73:
	setp.lt.s32 	%p93, %r1, 1;
	@%p93 bra 	$L__BB0_81;
	shl.b32 	%r44, %r1, 3;
	setp.lt.u32 	%p94, %r10, 3;
	mov.b32 	%r559, 0;
	@%p94 bra 	$L__BB0_77;
	mov.b32 	%r558, 0;
$L__BB0_76:
	shl.b32 	%r356, %r558, 2;
	mov.u32 	%r357, BlockShMem;
	add.s32 	%r358, %r357, %r356;
	ld.shared.f32 	%f693, [%r358];
	add.s32 	%r359, %r2, %r356;
	ld.shared.f32 	%f694, [%r359];
	add.f32 	%f695, %f693, %f694;
	st.shared.f32 	[%r359], %f695;
	add.s32 	%r360, %r358, %r44;
	st.shared.f32 	[%r360], %f695;
	mov.b32 	%r361, 0;
	st.shared.u32 	[%r358], %r361;
	ld.shared.f32 	%f696, [%r358+4];
	ld.shared.f32 	%f697, [%r359+4];
	add.f32 	%f698, %f696, %f697;
	st.shared.f32 	[%r359+4], %f698;
	st.shared.f32 	[%r360+4], %f698;
	st.shared.u32 	[%r358+4], %r361;
	ld.shared.f32 	%f699, [%r358+8];
	ld.shared.f32 	%f700, [%r359+8];
	add.f32 	%f701, %f699, %f700;
	st.shared.f32 	[%r359+8], %f701;
	st.shared.f32 	[%r360+8], %f701;
	st.shared.u32 	[%r358+8], %r361;
	ld.shared.f32 	%f702, [%r358+12];
	ld.shared.f32 	%f703, [%r359+12];
	add.f32 	%f704, %f702, %f703;
	st.shared.f32 	[%r359+12], %f704;
	st.shared.f32 	[%r360+12], %f704;
	st.shared.u32 	[%r358+12], %r361;
	add.s32 	%r558, %r558, 4;
	setp.ne.s32 	%p95, %r558, %r12;
	mov.u32 	%r559, %r12;
	@%p95 bra 	$L__BB0_76;
$L__BB0_77:
	setp.eq.s32 	%p96, %r11, 0;
	@%p96 bra 	$L__BB0_81;
	setp.eq.s32 	%p97, %r11, 1;
	shl.b32 	%r362, %r559, 2;
	mov.u32 	%r363, BlockShMem;
	add.s32 	%r114, %r363, %r362;
	ld.shared.f32 	%f705, [%r114];
	add.s32 	%r115, %r2, %r362;
	ld.shared.f32 	%f706, [%r115];
	add.f32 	%f707, %f705, %f706;
	st.shared.f32 	[%r115], %f707;
	add.s32 	%r116, %r114, %r44;
	st.shared.f32 	[%r116], %f707;
	mov.b32 	%r364, 0;
	st.shared.u32 	[%r114], %r364;
	@%p97 bra 	$L__BB0_81;
	setp.eq.s32 	%p98, %r11, 2;
	ld.shared.f32 	%f708, [%r114+4];
	ld.shared.f32 	%f709, [%r115+4];
	add.f32 	%f710, %f708, %f709;
	st.shared.f32 	[%r115+4], %f710;
	st.shared.f32 	[%r116+4], %f710;
	mov.b32 	%r365, 0;
	st.shared.u32 	[%r114+4], %r365;
	@%p98 bra 	$L__BB0_81;
	ld.shared.f32 	%f711, [%r114+8];
	ld.shared.f32 	%f712, [%r115+8];
	add.f32 	%f713, %f711, %f712;
	st.shared.f32 	[%r115+8], %f713;
	st.shared.f32 	[%r116+8], %f713;
	mov.b32 	%r366, 0;
	st.shared.u32 	[%r114+8], %r366;
$L__BB0_81:
	add.s32 	%r23, %r23, 1;
	setp.eq.s32 	%p99, %r23, 50;
	@%p99 bra 	$L__BB0_40;
	bra.uni 	$L__BB0_16;
$L__BB0_82:
	setp.leu.f32 	%p72, %f17, 0f00000000;
	@%p72 bra 	$L__BB0_39;
	ld.shared.f32 	%f484, [%r53];
	ld.shared.f32 	%f485, [%r48];
	sub.f32 	%f19, %f484, %f485;
	abs.f32 	%f486, %f19;
	mul.f32 	%f487, %f486, 0f34000000;
	setp.gtu.f32 	%p73, %f18, %f487;
	@%p73 bra 	$L__BB0_85;
	div.rn.f32 	%f788, %f16, %f19;
	bra.uni 	$L__BB0_86;
$L__BB0_85:
	mul.f32 	%f488, %f19, 0f3F000000;
	div.rn.f32 	%f489, %f488, %f16;
	abs.f32 	%f490, %f489;
	fma.rn.f32 	%f491, %f489, %f489, 0f3F800000;
	sqrt.rn.f32 	%f492, %f491;
	add.f32 	%f493, %f490, %f492;
	rcp.rn.f32 	%f494, %f493;
	setp.lt.f32 	%p74, %f489, 0f00000000;
	neg.f32 	%f495, %f494;
	selp.f32 	%f788, %f495, %f494, %p74;
$L__BB0_86:
	fma.rn.f32 	%f496, %f788, %f788, 0f3F800000;
	sqrt.rn.f32 	%f497, %f496;
	rcp.rn.f32 	%f498, %f497;
	mul.f32 	%f23, %f788, %f498;
	add.f32 	%f499, %f498, 0f3F800000;
	div.rn.f32 	%f24, %f23, %f499;
	mul.f32 	%f500, %f16, %f788;
	ld.shared.f32 	%f501, [%r49];
	sub.f32 	%f502, %f501, %f500;
	st.shared.f32 	[%r49], %f502;
	ld.shared.f32 	%f503, [%r48];
	sub.f32 	%f504, %f503, %f500;
	st.shared.f32 	[%r48], %f504;
	mov.u32 	%r307, BlockShMem;
	add.s32 	%r308, %r307, %r304;
	ld.shared.f32 	%f505, [%r308];
	add.f32 	%f506, %f500, %f505;
	st.shared.f32 	[%r308], %f506;
	ld.shared.f32 	%f507, [%r53];
	add.f32 	%f508, %f500, %f507;
	st.shared.f32 	[%r53], %f508;
	mov.b32 	%r309, 0;
	st.global.u32 	[%rd4], %r309;
	setp.eq.s32 	%p75, %r534, 0;
	@%p75 bra 	$L__BB0_87;
	bra.uni 	$L__BB0_97;
$L__BB0_87:
	add.s32 	%r537, %r534, 2;
	setp.lt.s32 	%p84, %r537, %r1;
	@%p84 bra 	$L__BB0_88;
	bra.uni 	$L__BB0_90;
$L__BB0_88:
	mul.lo.s32 	%r68, %r535, %r1;
$L__BB0_89:
	add.s32 	%r340, %r537, %r47;
	mul.wide.u32 	%rd239, %r340, 4;
	add.s64 	%rd240, %rd1, %rd239;
	ld.global.f32 	%f629, [%rd240];
	add.s32 	%r341, %r537, %r68;
	mul.wide.u32 	%rd241, %r341, 4;
	add.s64 	%rd242, %rd1, %rd241;
	ld.global.f32 	%f630, [%rd242];
	fma.rn.f32 	%f631, %f24, %f629, %f630;
	mul.f32 	%f632, %f23, %f631;
	sub.f32 	%f633, %f629, %f632;
	st.global.f32 	[%rd240], %f633;
	mul.f32 	%f634, %f24, %f630;
	sub.f32 	%f635, %f629, %f634;
	fma.rn.f32 	%f636, %f23, %f635, %f630;
	st.global.f32 	[%rd242], %f636;
	add.s32 	%r537, %r537, 1;
	setp.lt.s32 	%p85, %r537, %r1;
	@%p85 bra 	$L__BB0_89;
$L__BB0_90:
	setp.lt.u32 	%p86, %r10, 3;
	mov.b32 	%r539, 0;
	@%p86 bra 	$L__BB0_93;
	mov.b32 	%r538, 0;
$L__BB0_92:
	mul.lo.s32 	%r344, %r538, %r1;
	mul.wide.u32 	%rd243, %r344, 4;
	add.s64 	%rd244, %rd2, %rd243;
	ld.global.f32 	%f637, [%rd244];
	add.s32 	%r345, %r344, %r535;
	mul.wide.u32 	%rd245, %r345, 4;
	add.s64 	%rd246, %rd2, %rd245;
	ld.global.f32 	%f638, [%rd246];
	fma.rn.f32 	%f639, %f24, %f637, %f638;
	mul.f32 	%f640, %f23, %f639;
	sub.f32 	%f641, %f637, %f640;
	st.global.f32 	[%rd244], %f641;
	mul.f32 	%f642, %f24, %f638;
	sub.f32 	%f643, %f637, %f642;
	fma.rn.f32 	%f644, %f23, %f643, %f638;
	st.global.f32 	[%rd246], %f644;
	add.s32 	%r346, %r344, %r1;
	mul.wide.u32 	%rd247, %r346, 4;
	add.s64 	%rd248, %rd2, %rd247;
	ld.global.f32 	%f645, [%rd248];
	add.s32 	%r347, %r345, %r1;
	mul.wide.u32 	%rd249, %r347, 4;
	add.s64 	%rd250, %rd2, %rd249;
	ld.global.f32 	%f646, [%rd250];
	fma.rn.f32 	%f647, %f24, %f645, %f646;
	mul.f32 	%f648, %f23, %f647;
	sub.f32 	%f649, %f645, %f648;
	st.global.f32 	[%rd248], %f649;
	mul.f32 	%f650, %f24, %f646;
	sub.f32 	%f651, %f645, %f650;
	fma.rn.f32 	%f652, %f23, %f651, %f646;
	st.global.f32 	[%rd250], %f652;
	add.s32 	%r348, %r346, %r1;
	mul.wide.u32 	%rd251, %r348, 4;
	add.s64 	%rd252, %rd2, %rd251;
	ld.global.f32 	%f653, [%rd252];
	add.s32 	%r349, %r347, %r1;
	mul.wide.u32 	%rd253, %r349, 4;
	add.s64 	%rd254, %rd2, %rd253;
	ld.global.f32 	%f654, [%rd254];
	fma.rn.f32 	%f655, %f24, %f653, %f654;
	mul.f32 	%f656, %f23, %f655;
	sub.f32 	%f657, %f653, %f656;
	st.global.f32 	[%rd252], %f657;
	mul.f32 	%f658, %f24, %f654;
	sub.f32 	%f659, %f653, %f658;
	fma.rn.f32 	%f660, %f23, %f659, %f654;
	st.global.f32 	[%rd254], %f660;
	add.s32 	%r350, %r348, %r1;
	mul.wide.u32 	%rd255, %r350, 4;
	add.s64 	%rd256, %rd2, %rd255;
	ld.global.f32 	%f661, [%rd256];
	add.s32 	%r351, %r349, %r1;
	mul.wide.u32 	%rd257, %r351, 4;
	add.s64 	%rd258, %rd2, %rd257;
	ld.global.f32 	%f662, [%rd258];
	fma.rn.f32 	%f663, %f24, %f661, %f662;
	mul.f32 	%f664, %f23, %f663;
	sub.f32 	%f665, %f661, %f664;
	st.global.f32 	[%rd256], %f665;
	mul.f32 	%f666, %f24, %f662;
	sub.f32 	%f667, %f661, %f666;
	fma.rn.f32 	%f668, %f23, %f667, %f662;
	st.global.f32 	[%rd258], %f668;
	add.s32 	%r538, %r538, 4;
	setp.eq.s32 	%p87, %r538, %r12;
	mov.u32 	%r539, %r12;
	@%p87 bra 	$L__BB0_93;
	bra.uni 	$L__BB0_92;
$L__BB0_93:
	setp.eq.s32 	%p88, %r11, 0;
	@%p88 bra 	$L__BB0_39;
	setp.eq.s32 	%p89, %r11, 1;
	mul.lo.s32 	%r64, %r539, %r1;
	mul.wide.u32 	%rd259, %r64, 4;
	add.s64 	%rd260, %rd2, %rd259;
	ld.global.f32 	%f669, [%rd260];
	add.s32 	%r65, %r64, %r535;
	mul.wide.u32 	%rd261, %r65, 4;
	add.s64 	%rd262, %rd2, %rd261;
	ld.global.f32 	%f670, [%rd262];
	fma.rn.f32 	%f671, %f24, %f669, %f670;
	mul.f32 	%f672, %f23, %f671;
	sub.f32 	%f673, %f669, %f672;
	st.global.f32 	[%rd260], %f673;
	mul.f32 	%f674, %f24, %f670;
	sub.f32 	%f675, %f669, %f674;
	fma.rn.f32 	%f676, %f23, %f675, %f670;
	st.global.f32 	[%rd262], %f676;
	@%p89 bra 	$L__BB0_39;
	setp.eq.s32 	%p90, %r11, 2;
	add.s32 	%r66, %r64, %r1;
	mul.wide.u32 	%rd263, %r66, 4;
	add.s64 	%rd264, %rd2, %rd263;
	ld.global.f32 	%f677, [%rd264];
	add.s32 	%r67, %r65, %r1;
	mul.wide.u32 	%rd265, %r67, 4;
	add.s64 	%rd266, %rd2, %rd265;
	ld.global.f32 	%f678, [%rd266];
	fma.rn.f32 	%f679, %f24, %f677, %f678;
	mul.f32 	%f680, %f23, %f679;
	sub.f32 	%f681, %f677, %f680;
	st.global.f32 	[%rd264], %f681;
	mul.f32 	%f682, %f24, %f678;
	sub.f32 	%f683, %f677, %f682;
	fma.rn.f32 	%f684, %f23, %f683, %f678;
	st.global.f32 	[%rd266], %f684;
	@%p90 bra 	$L__BB0_39;
	add.s32 	%r352, %r66, %r1;
	mul.wide.u32 	%rd267, %r352, 4;
	add.s64 	%rd268, %rd2, %rd267;
	ld.global.f32 	%f685, [%rd268];
	add.s32 	%r353, %r67, %r1;
	mul.wide.u32 	%rd269, %r353, 4;
	add.s64 	%rd270, %rd2, %rd269;
	ld.global.f32 	%f686, [%rd270];
	fma.rn.f32 	%f687, %f24, %f685, %f686;
	mul.f32 	%f688, %f23, %f687;
	sub.f32 	%f689, %f685, %f688;
	st.global.f32 	[%rd268], %f689;
	mul.f32 	%f690, %f24, %f686;
	sub.f32 	%f691, %f685, %f690;
	fma.rn.f32 	%f692, %f23, %f691, %f686;
	st.global.f32 	[%rd270], %f692;
	bra.uni 	$L__BB0_39;
$L__BB0_97:
	add.s32 	%r311, %r534, -1;
	setp.lt.u32 	%p76, %r311, 7;
	mov.b32 	%r540, 0;
	@%p76 bra 	$L__BB0_100;
	and.b32  	%r540, %r534, -8;
	mov.b32 	%r536, 0;
$L__BB0_99:
	.pragma "nounroll";
	add.s32 	%r313, %r536, %r47;
	mul.wide.u32 	%rd201, %r313, 4;
	add.s64 	%rd202, %rd1, %rd201;
	ld.global.f32 	%f509, [%rd202+4];
	mad.lo.s32 	%r314, %r1, %r536, %r1;
	add.s32 	%r315, %r314, %r535;
	mul.wide.u32 	%rd203, %r315, 4;
	add.s64 	%rd204, %rd1, %rd203;
	ld.global.f32 	%f510, [%rd204];
	fma.rn.f32 	%f511, %f24, %f509, %f510;
	mul.f32 	%f512, %f23, %f511;
	sub.f32 	%f513, %f509, %f512;
	st.global.f32 	[%rd202+4], %f513;
	mul.f32 	%f514, %f24, %f510;
	sub.f32 	%f515, %f509, %f514;
	fma.rn.f32 	%f516, %f23, %f515, %f510;
	st.global.f32 	[%rd204], %f516;
	ld.global.f32 	%f517, [%rd202+8];
	add.s32 	%r316, %r315, %r1;
	mul.wide.u32 	%rd205, %r316, 4;
	add.s64 	%rd206, %rd1, %rd205;
	ld.global.f32 	%f518, [%rd206];
	fma.rn.f32 	%f519, %f24, %f517, %f518;
	mul.f32 	%f520, %f23, %f519;
	sub.f32 	%f521, %f517, %f520;
	st.global.f32 	[%rd202+8], %f521;
	mul.f32 	%f522, %f24, %f518;
	sub.f32 	%f523, %f517, %f522;
	fma.rn.f32 	%f524, %f23, %f523, %f518;
	st.global.f32 	[%rd206], %f524;
	ld.global.f32 	%f525, [%rd202+12];
	add.s32 	%r317, %r316, %r1;
	mul.wide.u32 	%rd207, %r317, 4;
	add.s64 	%rd208, %rd1, %rd207;
	ld.global.f32 	%f526, [%rd208];
	fma.rn.f32 	%f527, %f24, %f525, %f526;
	mul.f32 	%f528, %f23, %f527;
	sub.f32 	%f529, %f525, %f528;
	st.global.f32 	[%rd202+12], %f529;
	mul.f32 	%f530, %f24, %f526;
	sub.f32 	%f531, %f525, %f530;
	fma.rn.f32 	%f532, %f23, %f531, %f526;
	st.global.f32 	[%rd208], %f532;
	ld.global.f32 	%f533, [%rd202+16];
	add.s32 	%r318, %r317, %r1;
	mul.wide.u32 	%rd209, %r318, 4;
	add.s64 	%rd210, %rd1, %rd209;
	ld.global.f32 	%f534, [%rd210];
	fma.rn.f32 	%f535, %f24, %f533, %f534;
	mul.f32 	%f536, %f23, %f535;
	sub.f32 	%f537, %f533, %f536;
	st.global.f32 	[%rd202+16], %f537;
	mul.f32 	%f538, %f24, %f534;
	sub.f32 	%f539, %f533, %f538;
	fma.rn.f32 	%f540, %f23, %f539, %f534;
	st.global.f32 	[%rd210], %f540;
	ld.global.f32 	%f541, [%rd202+20];
	add.s32 	%r319, %r318, %r1;
	mul.wide.u32 	%rd211, %r319, 4;
	add.s64 	%rd212, %rd1, %rd211;
	ld.global.f32 	%f542, [%rd212];
	fma.rn.f32 	%f543, %f24, %f541, %f542;
	mul.f32 	%f544, %f23, %f543;
	sub.f32 	%f545, %f541, %f544;
	st.global.f32 	[%rd202+20], %f545;
	mul.f32 	%f546, %f24, %f542;
	sub.f32 	%f547, %f541, %f546;
	fma.rn.f32 	%f548, %f23, %f547, %f542;
	st.global.f32 	[%rd212], %f548;
	ld.global.f32 	%f549, [%rd202+24];
	add.s32 	%r320, %r319, %r1;
	mul.wide.u32 	%rd213, %r320, 4;
	add.s64 	%rd214, %rd1, %rd213;
	ld.global.f32 	%f550, [%rd214];
	fma.rn.f32 	%f551, %f24, %f549, %f550;
	mul.f32 	%f552, %f23, %f551;
	sub.f32 	%f553, %f549, %f552;
	st.global.f32 	[%rd202+24], %f553;
	mul.f32 	%f554, %f24, %f550;
	sub.f32 	%f555, %f549, %f554;
	fma.rn.f32 	%f556, %f23, %f555, %f550;
	st.global.f32 	[%rd214], %f556;
	ld.global.f32 	%f557, [%rd202+28];
	add.s32 	%r321, %r320, %r1;
	mul.wide.u32 	%rd215, %r321, 4;
	add.s64 	%rd216, %rd1, %rd215;
	ld.global.f32 	%f558, [%rd216];
	fma.rn.f32 	%f559, %f24, %f557, %f558;
	mul.f32 	%f560, %f23, %f559;
	sub.f32 	%f561, %f557, %f560;
	st.global.f32 	[%rd202+28], %f561;
	mul.f32 	%f562, %f24, %f558;
	sub.f32 	%f563, %f557, %f562;
	fma.rn.f32 	%f564, %f23, %f563, %f558;
	st.global.f32 	[%rd216], %f564;
	add.s32 	%r536, %r536, 8;
	ld.global.f32 	%f565, [%rd202+32];
	add.s32 	%r322, %r321, %r1;
	mul.wide.u32 	%rd217, %r322, 4;
	add.s64 	%rd218, %rd1, %rd217;
	ld.global.f32 	%f566, [%rd218];
	fma.rn.f32 	%f567, %f24, %f565, %f566;
	mul.f32 	%f568, %f23, %f567;
	sub.f32 	%f569, %f565, %f568;
	st.global.f32 	[%rd202+32], %f569;
	mul.f32 	%f570, %f24, %f566;
	sub.f32 	%f571, %f565, %f570;
	fma.rn.f32 	%f572, %f23, %f571, %f566;
	st.global.f32 	[%rd218], %f572;
	setp.eq.s32 	%p77, %r536, %r540;
	@%p77 bra 	$L__BB0_100;
	bra.uni 	$L__BB0_99;
$L__BB0_100:
	and.b32  	%r323, %r534, 7;
	setp.eq.s32 	%p78, %r323, 0;
	@%p78 bra 	$L__BB0_87;
	cvt.u32.u16 	%r324, %rs54;
	and.b32  	%r71, %r324, 7;
	add.s32 	%r325, %r71, -1;
	setp.lt.u32 	%p79, %r325, 3;
	@%p79 bra 	$L__BB0_103;
	add.s32 	%r326, %r540, %r47;
	mul.wide.u32 	%rd219, %r326, 4;
	add.s64 	%rd220, %rd1, %rd219;
	ld.global.f32 	%f573, [%rd220+4];
	mad.lo.s32 	%r327, %r1, %r540, %r1;
	add.s32 	%r328, %r327, %r535;
	mul.wide.u32 	%rd221, %r328, 4;
	add.s64 	%rd222, %rd1, %rd221;
	ld.global.f32 	%f574, [%rd222];
	fma.rn.f32 	%f575, %f24, %f573, %f574;
	mul.f32 	%f576, %f23, %f575;
	sub.f32 	%f577, %f573, %f576;
	st.global.f32 	[%rd220+4], %f577;
	mul.f32 	%f578, %f24, %f574;
	sub.f32 	%f579, %f573, %f578;
	fma.rn.f32 	%f580, %f23, %f579, %f574;
	st.global.f32 	[%rd222], %f580;
	ld.global.f32 	%f581, [%rd220+8];
	add.s32 	%r329, %r328, %r1;
	mul.wide.u32 	%rd223, %r329, 4;
	add.s64 	%rd224, %rd1, %rd223;
	ld.global.f32 	%f582, [%rd224];
	fma.rn.f32 	%f583, %f24, %f581, %f582;
	mul.f32 	%f584, %f23, %f583;
	sub.f32 	%f585, %f581, %f584;
	st.global.f32 	[%rd220+8], %f585;
	mul.f32 	%f586, %f24, %f582;
	sub.f32 	%f587, %f581, %f586;
	fma.rn.f32 	%f588, %f23, %f587, %f582;
	st.global.f32 	[%rd224], %f588;
	ld.global.f32 	%f589, [%rd220+12];
	add.s32 	%r330, %r329, %r1;
	mul.wide.u32 	%rd225, %r330, 4;
	add.s64 	%rd226, %rd1, %rd225;
	ld.global.f32 	%f590, [%rd226];
	fma.rn.f32 	%f591, %f24, %f589, %f590;
	mul.f32 	%f592, %f23, %f591;
	sub.f32 	%f593, %f589, %f592;
	st.global.f32 	[%rd220+12], %f593;
	mul.f32 	%f594, %f24, %f590;
	sub.f32 	%f595, %f589, %f594;
	fma.rn.f32 	%f596, %f23, %f595, %f590;
	st.global.f32 	[%rd226], %f596;
	add.s32 	%r540, %r540, 4;
	ld.global.f32 	%f597, [%rd220+16];
	add.s32 	%r331, %r330, %r1;
	mul.wide.u32 	%rd227, %r331, 4;
	add.s64 	%rd228, %rd1, %rd227;
	ld.global.f32 	%f598, [%rd228];
	fma.rn.f32 	%f599, %f24, %f597, %f598;
	mul.f32 	%f600, %f23, %f599;
	sub.f32 	%f601, %f597, %f600;
	st.global.f32 	[%rd220+16], %f601;
	mul.f32 	%f602, %f24, %f598;
	sub.f32 	%f603, %f597, %f602;
	fma.rn.f32 	%f604, %f23, %f603, %f598;
	st.global.f32 	[%rd228], %f604;
$L__BB0_103:
	and.b32  	%r332, %r71, 3;
	setp.eq.s32 	%p80, %r332, 0;
	@%p80 bra 	$L__BB0_87;
	and.b16  	%rs41, %rs53, 3;
	setp.eq.s16 	%p81, %rs41, 1;
	@%p81 bra 	$L__BB0_106;
	add.s32 	%r333, %r540, %r47;
	mul.wide.u32 	%rd229, %r333, 4;
	add.s64 	%rd230, %rd1, %rd229;
	ld.global.f32 	%f605, [%rd230+4];
	mad.lo.s32 	%r334, %r1, %r540, %r1;
	add.s32 	%r335, %r334, %r535;
	mul.wide.u32 	%rd231, %r335, 4;
	add.s64 	%rd232, %rd1, %rd231;
	ld.global.f32 	%f606, [%rd232];
	fma.rn.f32 	%f607, %f24, %f605, %f606;
	mul.f32 	%f608, %f23, %f607;
	sub.f32 	%f609, %f605, %f608;
	st.global.f32 	[%rd230+4], %f609;
	mul.f32 	%f610, %f24, %f606;
	sub.f32 	%f611, %f605, %f610;
	fma.rn.f32 	%f612, %f23, %f611, %f606;
	st.global.f32 	[%rd232], %f612;
	add.s32 	%r540, %r540, 2;
	ld.global.f32 	%f613, [%rd230+8];
	add.s32 	%r336, %r335, %r1;
	mul.wide.u32 	%rd233, %r336, 4;
	add.s64 	%rd234, %rd1, %rd233;
	ld.global.f32 	%f614, [%rd234];
	fma.rn.f32 	%f615, %f24, %f613, %f614;
	mul.f32 	%f616, %f23, %f615;
	sub.f32 	%f617, %f613, %f616;
	st.global.f32 	[%rd230+8], %f617;
	mul.f32 	%f618, %f24, %f614;
	sub.f32 	%f619, %f613, %f618;
	fma.rn.f32 	%f620, %f23, %f619, %f614;
	st.global.f32 	[%rd234], %f620;
$L__BB0_106:
	and.b16  	%rs42, %rs53, 1;
	setp.eq.b16 	%p82, %rs42, 1;
	not.pred 	%p83, %p82;
	@%p83 bra 	$L__BB0_87;
	add.s32 	%r337, %r540, %r47;
	mul.wide.u32 	%rd235, %r337, 4;
	add.s64 	%rd236, %rd1, %rd235;
	ld.global.f32 	%f621, [%rd236+4];
	mad.lo.s32 	%r338, %r1, %r540, %r1;
	add.s32 	%r339, %r338, %r535;
	mul.wide.u32 	%rd237, %r339, 4;
	add.s64 	%rd238, %rd1, %rd237;
	ld.global.f32 	%f622, [%rd238];
	fma.rn.f32 	%f623, %f24, %f621, %f622;
	mul.f32 	%f624, %f23, %f623;
	sub.f32 	%f625, %f621, %f624;
	st.global.f32 	[%rd236+4], %f625;
	mul.f32 	%f626, %f24, %f622;
	sub.f32 	%f627, %f621, %f626;
	fma.rn.f32 	%f628, %f23, %f627, %f622;
	st.global.f32 	[%rd238], %f628;
	bra.uni 	$L__BB0_87;
$L__BB0_108:
	and.b32  	%r50, %r45, 2147483640;
	mov.b32 	%r543, 0;
	mov.b16 	%rs55, 0;
	mov.u16 	%rs56, %rs55;
	mov.u32 	%r544, %r46;
	mov.u32 	%r545, %r45;
$L__BB0_109:
	mov.u32 	%r77, %r545;
	mov.u32 	%r545, %r544;
	setp.lt.u32 	%p38, %r23, 5;
	add.s32 	%r212, %r545, %r47;
	mul.wide.u32 	%rd57, %r212, 4;
	add.s64 	%rd5, %rd1, %rd57;
	ld.global.f32 	%f25, [%rd5];
	abs.f32 	%f26, %f25;
	mul.f32 	%f27, %f26, 0f42C80000;
	shl.b32 	%r213, %r545, 2;
	add.s32 	%r79, %r3, %r213;
	@%p38 bra 	$L__BB0_113;
	ld.shared.f32 	%f143, [%r48];
	abs.f32 	%f144, %f143;
	mul.f32 	%f145, %f144, 0f34000000;
	setp.gtu.f32 	%p39, %f27, %f145;
	@%p39 bra 	$L__BB0_113;
	ld.shared.f32 	%f146, [%r79];
	abs.f32 	%f147, %f146;
	mul.f32 	%f148, %f147, 0f34000000;
	setp.gtu.f32 	%p40, %f27, %f148;
	@%p40 bra 	$L__BB0_113;
	mov.b32 	%r214, 0;
	st.global.u32 	[%rd5], %r214;
	bra.uni 	$L__BB0_150;
$L__BB0_113:
	setp.leu.f32 	%p41, %f26, 0f00000000;
	@%p41 bra 	$L__BB0_150;
	ld.shared.f32 	%f149, [%r79];
	ld.shared.f32 	%f150, [%r48];
	sub.f32 	%f28, %f149, %f150;
	abs.f32 	%f151, %f28;
	mul.f32 	%f152, %f151, 0f34000000;
	setp.gtu.f32 	%p42, %f27, %f152;
	@%p42 bra 	$L__BB0_116;
	div.rn.f32 	%f789, %f25, %f28;
	bra.uni 	$L__BB0_117;
$L__BB0_116:
	mul.f32 	%f153, %f28, 0f3F000000;
	div.rn.f32 	%f154, %f153, %f25;
	abs.f32 	%f155, %f154;
	fma.rn.f32 	%f156, %f154, %f154, 0f3F800000;
	sqrt.rn.f32 	%f157, %f156;
	add.f32 	%f158, %f155, %f157;
	rcp.rn.f32 	%f159, %f158;
	setp.lt.f32 	%p43, %f154, 0f00000000;
	neg.f32 	%f160, %f159;
	selp.f32 	%f789, %f160, %f159, %p43;
$L__BB0_117:
	setp.lt.u32 	%p44, %r45, 8;
	fma.rn.f32 	%f161, %f789, %f789, 0f3F800000;
	sqrt.rn.f32 	%f162, %f161;
	rcp.rn.f32 	%f163, %f162;
	mul.f32 	%f32, %f789, %f163;
	add.f32 	%f164, %f163, 0f3F800000;
	div.rn.f32 	%f33, %f32, %f164;
	mul.f32 	%f165, %f25, %f789;
	ld.shared.f32 	%f166, [%r49];
	sub.f32 	%f167, %f166, %f165;
	st.shared.f32 	[%r49], %f167;
	ld.shared.f32 	%f168, [%r48];
	sub.f32 	%f169, %f168, %f165;
	st.shared.f32 	[%r48], %f169;
	shl.b32 	%r216, %r545, 2;
	mov.u32 	%r217, BlockShMem;
	add.s32 	%r218, %r217, %r216;
	ld.shared.f32 	%f170, [%r218];
	add.f32 	%f171, %f165, %f170;
	st.shared.f32 	[%r218], %f171;
	ld.shared.f32 	%f172, [%r79];
	add.f32 	%f173, %f165, %f172;
	st.shared.f32 	[%r79], %f173;
	mov.b32 	%r547, 0;
	st.global.u32 	[%rd5], %r547;
	@%p44 bra 	$L__BB0_120;
	mov.b32 	%r549, 0;
$L__BB0_119:
	.pragma "nounroll";
	mul.lo.s32 	%r220, %r549, %r1;
	add.s32 	%r221, %r220, %r45;
	mul.wide.u32 	%rd58, %r221, 4;
	add.s64 	%rd59, %rd1, %rd58;
	ld.global.f32 	%f174, [%rd59];
	add.s32 	%r222, %r220, %r545;
	mul.wide.u32 	%rd60, %r222, 4;
	add.s64 	%rd61, %rd1, %rd60;
	ld.global.f32 	%f175, [%rd61];
	fma.rn.f32 	%f176, %f33, %f174, %f175;
	mul.f32 	%f177, %f32, %f176;
	sub.f32 	%f178, %f174, %f177;
	st.global.f32 	[%rd59], %f178;
	mul.f32 	%f179, %f33, %f175;
	sub.f32 	%f180, %f174, %f179;
	fma.rn.f32 	%f181, %f32, %f180, %f175;
	st.global.f32 	[%rd61], %f181;
	add.s32 	%r223, %r221, %r1;
	mul.wide.u32 	%rd62, %r223, 4;
	add.s64 	%rd63, %rd1, %rd62;
	ld.global.f32 	%f182, [%rd63];
	add.s32 	%r224, %r222, %r1;
	mul.wide.u32 	%rd64, %r224, 4;
	add.s64 	%rd65, %rd1, %rd64;
	ld.global.f32 	%f183, [%rd65];
	fma.rn.f32 	%f184, %f33, %f182, %f183;
	mul.f32 	%f185, %f32, %f184;
	sub.f32 	%f186, %f182, %f185;
	st.global.f32 	[%rd63], %f186;
	mul.f32 	%f187, %f33, %f183;
	sub.f32 	%f188, %f182, %f187;
	fma.rn.f32 	%f189, %f32, %f188, %f183;
	st.global.f32 	[%rd65], %f189;
	add.s32 	%r225, %r223, %r1;
	mul.wide.u32 	%rd66, %r225, 4;
	add.s64 	%rd67, %rd1, %rd66;
	ld.global.f32 	%f190, [%rd67];
	add.s32 	%r226, %r224, %r1;
	mul.wide.u32 	%rd68, %r226, 4;
	add.s64 	%rd69, %rd1, %rd68;
	ld.global.f32 	%f191, [%rd69];
	fma.rn.f32 	%f192, %f33, %f190, %f191;
	mul.f32 	%f193, %f32, %f192;
	sub.f32 	%f194, %f190, %f193;
	st.global.f32 	[%rd67], %f194;
	mul.f32 	%f195, %f33, %f191;
	sub.f32 	%f196, %f190, %f195;
	fma.rn.f32 	%f197, %f32, %f196, %f191;
	st.global.f32 	[%rd69], %f197;
	add.s32 	%r227, %r225, %r1;
	mul.wide.u32 	%rd70, %r227, 4;
	add.s64 	%rd71, %rd1, %rd70;
	ld.global.f32 	%f198, [%rd71];
	add.s32 	%r228, %r226, %r1;
	mul.wide.u32 	%rd72, %r228, 4;
	add.s64 	%rd73, %rd1, %rd72;
	ld.global.f32 	%f199, [%rd73];
	fma.rn.f32 	%f200, %f33, %f198, %f199;
	mul.f32 	%f201, %f32, %f200;
	sub.f32 	%f202, %f198, %f201;
	st.global.f32 	[%rd71], %f202;
	mul.f32 	%f203, %f33, %f199;
	sub.f32 	%f204, %f198, %f203;
	fma.rn.f32 	%f205, %f32, %f204, %f199;
	st.global.f32 	[%rd73], %f205;
	add.s32 	%r229, %r227, %r1;
	mul.wide.u32 	%rd74, %r229, 4;
	add.s64 	%rd75, %rd1, %rd74;
	ld.global.f32 	%f206, [%rd75];
	add.s32 	%r230, %r228, %r1;
	mul.wide.u32 	%rd76, %r230, 4;
	add.s64 	%rd77, %rd1, %rd76;
	ld.global.f32 	%f207, [%rd77];
	fma.rn.f32 	%f208, %f33, %f206, %f207;
	mul.f32 	%f209, %f32, %f208;
	sub.f32 	%f210, %f206, %f209;
	st.global.f32 	[%rd75], %f210;
	mul.f32 	%f211, %f33, %f207;
	sub.f32 	%f212, %f206, %f211;
	fma.rn.f32 	%f213, %f32, %f212, %f207;
	st.global.f32 	[%rd77], %f213;
	add.s32 	%r231, %r229, %r1;
	mul.wide.u32 	%rd78, %r231, 4;
	add.s64 	%rd79, %rd1, %rd78;
	ld.global.f32 	%f214, [%rd79];
	add.s32 	%r232, %r230, %r1;
	mul.wide.u32 	%rd80, %r232, 4;
	add.s64 	%rd81, %rd1, %rd80;
	ld.global.f32 	%f215, [%rd81];
	fma.rn.f32 	%f216, %f33, %f214, %f215;
	mul.f32 	%f217, %f32, %f216;
	sub.f32 	%f218, %f214, %f217;
	st.global.f32 	[%rd79], %f218;
	mul.f32 	%f219, %f33, %f215;
	sub.f32 	%f220, %f214, %f219;
	fma.rn.f32 	%f221, %f32, %f220, %f215;
	st.global.f32 	[%rd81], %f221;
	add.s32 	%r233, %r231, %r1;
	mul.wide.u32 	%rd82, %r233, 4;
	add.s64 	%rd83, %rd1, %rd82;
	ld.global.f32 	%f222, [%rd83];
	add.s32 	%r234, %r232, %r1;
	mul.wide.u32 	%rd84, %r234, 4;
	add.s64 	%rd85, %rd1, %rd84;
	ld.global.f32 	%f223, [%rd85];
	fma.rn.f32 	%f224, %f33, %f222, %f223;
	mul.f32 	%f225, %f32, %f224;
	sub.f32 	%f226, %f222, %f225;
	st.global.f32 	[%rd83], %f226;
	mul.f32 	%f227, %f33, %f223;
	sub.f32 	%f228, %f222, %f227;
	fma.rn.f32 	%f229, %f32, %f228, %f223;
	st.global.f32 	[%rd85], %f229;
	add.s32 	%r235, %r233, %r1;
	mul.wide.u32 	%rd86, %r235, 4;
	add.s64 	%rd87, %rd1, %rd86;
	ld.global.f32 	%f230, [%rd87];
	add.s32 	%r236, %r234, %r1;
	mul.wide.u32 	%rd88, %r236, 4;
	add.s64 	%rd89, %rd1, %rd88;
	ld.global.f32 	%f231, [%rd89];
	fma.rn.f32 	%f232, %f33, %f230, %f231;
	mul.f32 	%f233, %f32, %f232;
	sub.f32 	%f234, %f230, %f233;
	st.global.f32 	[%rd87], %f234;
	mul.f32 	%f235, %f33, %f231;
	sub.f32 	%f236, %f230, %f235;
	fma.rn.f32 	%f237, %f32, %f236, %f231;
	st.global.f32 	[%rd89], %f237;
	add.s32 	%r549, %r549, 8;
	setp.eq.s32 	%p45, %r549, %r50;
	mov.u32 	%r547, %r50;
	@%p45 bra 	$L__BB0_120;
	bra.uni 	$L__BB0_119;
$L__BB0_120:
	and.b32  	%r237, %r45, 7;
	setp.eq.s32 	%p46, %r237, 0;
	@%p46 bra 	$L__BB0_128;
	cvt.u32.u16 	%r238, %rs52;
	and.b32  	%r239, %r238, 7;
	add.s32 	%r240, %r239, -1;
	setp.lt.u32 	%p47, %r240, 3;
	@%p47 bra 	$L__BB0_123;
	mul.lo.s32 	%r241, %r547, %r1;
	add.s32 	%r242, %r241, %r45;
	mul.wide.u32 	%rd90, %r242, 4;
	add.s64 	%rd91, %rd1, %rd90;
	ld.global.f32 	%f238, [%rd91];
	add.s32 	%r243, %r241, %r545;
	mul.wide.u32 	%rd92, %r243, 4;
	add.s64 	%rd93, %rd1, %rd92;
	ld.global.f32 	%f239, [%rd93];
	fma.rn.f32 	%f240, %f33, %f238, %f239;
	mul.f32 	%f241, %f32, %f240;
	sub.f32 	%f242, %f238, %f241;
	st.global.f32 	[%rd91], %f242;
	mul.f32 	%f243, %f33, %f239;
	sub.f32 	%f244, %f238, %f243;
	fma.rn.f32 	%f245, %f32, %f244, %f239;
	st.global.f32 	[%rd93], %f245;
	add.s32 	%r244, %r242, %r1;
	mul.wide.u32 	%rd94, %r244, 4;
	add.s64 	%rd95, %rd1, %rd94;
	ld.global.f32 	%f246, [%rd95];
	add.s32 	%r245, %r243, %r1;
	mul.wide.u32 	%rd96, %r245, 4;
	add.s64 	%rd97, %rd1, %rd96;
	ld.global.f32 	%f247, [%rd97];
	fma.rn.f32 	%f248, %f33, %f246, %f247;
	mul.f32 	%f249, %f32, %f248;
	sub.f32 	%f250, %f246, %f249;
	st.global.f32 	[%rd95], %f250;
	mul.f32 	%f251, %f33, %f247;
	sub.f32 	%f252, %f246, %f251;
	fma.rn.f32 	%f253, %f32, %f252, %f247;
	st.global.f32 	[%rd97], %f253;
	add.s32 	%r246, %r244, %r1;
	mul.wide.u32 	%rd98, %r246, 4;
	add.s64 	%rd99, %rd1, %rd98;
	ld.global.f32 	%f254, [%rd99];
	add.s32 	%r247, %r245, %r1;
	mul.wide.u32 	%rd100, %r247, 4;
	add.s64 	%rd101, %rd1, %rd100;
	ld.global.f32 	%f255, [%rd101];
	fma.rn.f32 	%f256, %f33, %f254, %f255;
	mul.f32 	%f257, %f32, %f256;
	sub.f32 	%f258, %f254, %f257;
	st.global.f32 	[%rd99], %f258;
	mul.f32 	%f259, %f33, %f255;
	sub.f32 	%f260, %f254, %f259;
	fma.rn.f32 	%f261, %f32, %f260, %f255;
	st.global.f32 	[%rd101], %f261;
	add.s32 	%r248, %r246, %r1;
	mul.wide.u32 	%rd102, %r248, 4;
	add.s64 	%rd103, %rd1, %rd102;
	ld.global.f32 	%f262, [%rd103];
	add.s32 	%r249, %r247, %r1;
	mul.wide.u32 	%rd104, %r249, 4;
	add.s64 	%rd105, %rd1, %rd104;
	ld.global.f32 	%f263, [%rd105];
	fma.rn.f32 	%f264, %f33, %f262, %f263;
	mul.f32 	%f265, %f32, %f264;
	sub.f32 	%f266, %f262, %f265;
	st.global.f32 	[%rd103], %f266;
	mul.f32 	%f267, %f33, %f263;
	sub.f32 	%f268, %f262, %f267;
	fma.rn.f32 	%f269, %f32, %f268, %f263;
	st.global.f32 	[%rd105], %f269;
	add.s32 	%r547, %r547, 4;
$L__BB0_123:
	cvt.u32.u16 	%r250, %rs52;
	and.b32  	%r251, %r250, 3;
	setp.eq.s32 	%p48, %r251, 0;
	@%p48 bra 	$L__BB0_128;
	and.b16  	%rs35, %rs51, 3;
	setp.eq.s16 	%p49, %rs35, 1;
	@%p49 bra 	$L__BB0_126;
	mul.lo.s32 	%r252, %r547, %r1;
	add.s32 	%r253, %r252, %r45;
	mul.wide.u32 	%rd106, %r253, 4;
	add.s64 	%rd107, %rd1, %rd106;
	ld.global.f32 	%f270, [%rd107];
	add.s32 	%r254, %r252, %r545;
	mul.wide.u32 	%rd108, %r254, 4;
	add.s64 	%rd109, %rd1, %rd108;
	ld.global.f32 	%f271, [%rd109];
	fma.rn.f32 	%f272, %f33, %f270, %f271;
	mul.f32 	%f273, %f32, %f272;
	sub.f32 	%f274, %f270, %f273;
	st.global.f32 	[%rd107], %f274;
	mul.f32 	%f275, %f33, %f271;
	sub.f32 	%f276, %f270, %f275;
	fma.rn.f32 	%f277, %f32, %f276, %f271;
	st.global.f32 	[%rd109], %f277;
	add.s32 	%r255, %r253, %r1;
	mul.wide.u32 	%rd110, %r255, 4;
	add.s64 	%rd111, %rd1, %rd110;
	ld.global.f32 	%f278, [%rd111];
	add.s32 	%r256, %r254, %r1;
	mul.wide.u32 	%rd112, %r256, 4;
	add.s64 	%rd113, %rd1, %rd112;
	ld.global.f32 	%f279, [%rd113];
	fma.rn.f32 	%f280, %f33, %f278, %f279;
	mul.f32 	%f281, %f32, %f280;
	sub.f32 	%f282, %f278, %f281;
	st.global.f32 	[%rd111], %f282;
	mul.f32 	%f283, %f33, %f279;
	sub.f32 	%f284, %f278, %f283;
	fma.rn.f32 	%f285, %f32, %f284, %f279;
	st.global.f32 	[%rd113], %f285;
	add.s32 	%r547, %r547, 2;
$L__BB0_126:
	and.b16  	%rs36, %rs51, 1;
	setp.eq.b16 	%p50, %rs36, 1;
	not.pred 	%p51, %p50;
	@%p51 bra 	$L__BB0_128;
	mul.lo.s32 	%r257, %r547, %r1;
	add.s32 	%r258, %r257, %r45;
	mul.wide.u32 	%rd114, %r258, 4;
	add.s64 	%rd115, %rd1, %rd114;
	ld.global.f32 	%f286, [%rd115];
	add.s32 	%r259, %r257, %r545;
	mul.wide.u32 	%rd116, %r259, 4;
	add.s64 	%rd117, %rd1, %rd116;
	ld.global.f32 	%f287, [%rd117];
	fma.rn.f32 	%f288, %f33, %f286, %f287;
	mul.f32 	%f289, %f32, %f288;
	sub.f32 	%f290, %f286, %f289;
	st.global.f32 	[%rd115], %f290;
	mul.f32 	%f291, %f33, %f287;
	sub.f32 	%f292, %f286, %f291;
	fma.rn.f32 	%f293, %f32, %f292, %f287;
	st.global.f32 	[%rd117], %f293;
$L__BB0_128:
	setp.ge.u32 	%p52, %r45, %r77;
	@%p52 bra 	$L__BB0_140;
	add.s32 	%r260, %r543, -1;
	setp.lt.u32 	%p53, %r260, 7;
	mov.u32 	%r552, %r45;
	@%p53 bra 	$L__BB0_132;
	and.b32  	%r85, %r543, -8;
	mov.b32 	%r551, 0;
	mov.u32 	%r552, %r45;
$L__BB0_131:
	.pragma "nounroll";
	cvt.u64.u32 	%rd118, %r47;
	cvt.u64.u32 	%rd119, %r552;
	add.s64 	%rd120, %rd119, %rd118;
	shl.b64 	%rd121, %rd120, 2;
	add.s64 	%rd122, %rd1, %rd121;
	ld.global.f32 	%f294, [%rd122+4];
	mad.lo.s32 	%r262, %r1, %r552, %r1;
	add.s32 	%r263, %r262, %r545;
	mul.wide.u32 	%rd123, %r263, 4;
	add.s64 	%rd124, %rd1, %rd123;
	ld.global.f32 	%f295, [%rd124];
	fma.rn.f32 	%f296, %f33, %f294, %f295;
	mul.f32 	%f297, %f32, %f296;
	sub.f32 	%f298, %f294, %f297;
	st.global.f32 	[%rd122+4], %f298;
	mul.f32 	%f299, %f33, %f295;
	sub.f32 	%f300, %f294, %f299;
	fma.rn.f32 	%f301, %f32, %f300, %f295;
	st.global.f32 	[%rd124], %f301;
	ld.global.f32 	%f302, [%rd122+8];
	add.s32 	%r264, %r263, %r1;
	mul.wide.u32 	%rd125, %r264, 4;
	add.s64 	%rd126, %rd1, %rd125;
	ld.global.f32 	%f303, [%rd126];
	fma.rn.f32 	%f304, %f33, %f302, %f303;
	mul.f32 	%f305, %f32, %f304;
	sub.f32 	%f306, %f302, %f305;
	st.global.f32 	[%rd122+8], %f306;
	mul.f32 	%f307, %f33, %f303;
	sub.f32 	%f308, %f302, %f307;
	fma.rn.f32 	%f309, %f32, %f308, %f303;
	st.global.f32 	[%rd126], %f309;
	ld.global.f32 	%f310, [%rd122+12];
	add.s32 	%r265, %r264, %r1;
	mul.wide.u32 	%rd127, %r265, 4;
	add.s64 	%rd128, %rd1, %rd127;
	ld.global.f32 	%f311, [%rd128];
	fma.rn.f32 	%f312, %f33, %f310, %f311;
	mul.f32 	%f313, %f32, %f312;
	sub.f32 	%f314, %f310, %f313;
	st.global.f32 	[%rd122+12], %f314;
	mul.f32 	%f315, %f33, %f311;
	sub.f32 	%f316, %f310, %f315;
	fma.rn.f32 	%f317, %f32, %f316, %f311;
	st.global.f32 	[%rd128], %f317;
	ld.global.f32 	%f318, [%rd122+16];
	add.s32 	%r266, %r265, %r1;
	mul.wide.u32 	%rd129, %r266, 4;
	add.s64 	%rd130, %rd1, %rd129;
	ld.global.f32 	%f319, [%rd130];
	fma.rn.f32 	%f320, %f33, %f318, %f319;
	mul.f32 	%f321, %f32, %f320;
	sub.f32 	%f322, %f318, %f321;
	st.global.f32 	[%rd122+16], %f322;
	mul.f32 	%f323, %f33, %f319;
	sub.f32 	%f324, %f318, %f323;
	fma.rn.f32 	%f325, %f32, %f324, %f319;
	st.global.f32 	[%rd130], %f325;
	ld.global.f32 	%f326, [%rd122+20];
	add.s32 	%r267, %r266, %r1;
	mul.wide.u32 	%rd131, %r267, 4;
	add.s64 	%rd132, %rd1, %rd131;
	ld.global.f32 	%f327, [%rd132];
	fma.rn.f32 	%f328, %f33, %f326, %f327;
	mul.f32 	%f329, %f32, %f328;
	sub.f32 	%f330, %f326, %f329;
	st.global.f32 	[%rd122+20], %f330;
	mul.f32 	%f331, %f33, %f327;
	sub.f32 	%f332, %f326, %f331;
	fma.rn.f32 	%f333, %f32, %f332, %f327;
	st.global.f32 	[%rd132], %f333;
	ld.global.f32 	%f334, [%rd122+24];
	add.s32 	%r268, %r267, %r1;
	mul.wide.u32 	%rd133, %r268, 4;
	add.s64 	%rd134, %rd1, %rd133;
	ld.global.f32 	%f335, [%rd134];
	fma.rn.f32 	%f336, %f33, %f334, %f335;
	mul.f32 	%f337, %f32, %f336;
	sub.f32 	%f338, %f334, %f337;
	st.global.f32 	[%rd122+24], %f338;
	mul.f32 	%f339, %f33, %f335;
	sub.f32 	%f340, %f334, %f339;
	fma.rn.f32 	%f341, %f32, %f340, %f335;
	st.global.f32 	[%rd134], %f341;
	ld.global.f32 	%f342, [%rd122+28];
	add.s32 	%r269, %r268, %r1;
	mul.wide.u32 	%rd135, %r269, 4;
	add.s64 	%rd136, %rd1, %rd135;
	ld.global.f32 	%f343, [%rd136];
	fma.rn.f32 	%f344, %f33, %f342, %f343;
	mul.f32 	%f345, %f32, %f344;
	sub.f32 	%f346, %f342, %f345;
	st.global.f32 	[%rd122+28], %f346;
	mul.f32 	%f347, %f33, %f343;
	sub.f32 	%f348, %f342, %f347;
	fma.rn.f32 	%f349, %f32, %f348, %f343;
	st.global.f32 	[%rd136], %f349;
	add.s32 	%r552, %r552, 8;
	ld.global.f32 	%f350, [%rd122+32];
	add.s32 	%r270, %r269, %r1;
	mul.wide.u32 	%rd137, %r270, 4;
	add.s64 	%rd138, %rd1, %rd137;
	ld.global.f32 	%f351, [%rd138];
	fma.rn.f32 	%f352, %f33, %f350, %f351;
	mul.f32 	%f353, %f32, %f352;
	sub.f32 	%f354, %f350, %f353;
	st.global.f32 	[%rd122+32], %f354;
	mul.f32 	%f355, %f33, %f351;
	sub.f32 	%f356, %f350, %f355;
	fma.rn.f32 	%f357, %f32, %f356, %f351;
	st.global.f32 	[%rd138], %f357;
	add.s32 	%r551, %r551, 8;
	setp.ne.s32 	%p54, %r551, %r85;
	@%p54 bra 	$L__BB0_131;
$L__BB0_132:
	and.b32  	%r271, %r543, 7;
	setp.eq.s32 	%p55, %r271, 0;
	@%p55 bra 	$L__BB0_140;
	cvt.u32.u16 	%r272, %rs56;
	and.b32  	%r93, %r272, 7;
	add.s32 	%r273, %r93, -1;
	setp.lt.u32 	%p56, %r273, 3;
	@%p56 bra 	$L__BB0_135;
	cvt.u64.u32 	%rd139, %r47;
	cvt.u64.u32 	%rd140, %r552;
	add.s64 	%rd141, %rd140, %rd139;
	shl.b64 	%rd142, %rd141, 2;
	add.s64 	%rd143, %rd1, %rd142;
	ld.global.f32 	%f358, [%rd143+4];
	mad.lo.s32 	%r274, %r1, %r552, %r1;
	add.s32 	%r275, %r274, %r545;
	mul.wide.u32 	%rd144, %r275, 4;
	add.s64 	%rd145, %rd1, %rd144;
	ld.global.f32 	%f359, [%rd145];
	fma.rn.f32 	%f360, %f33, %f358, %f359;
	mul.f32 	%f361, %f32, %f360;
	sub.f32 	%f362, %f358, %f361;
	st.global.f32 	[%rd143+4], %f362;
	mul.f32 	%f363, %f33, %f359;
	sub.f32 	%f364, %f358, %f363;
	fma.rn.f32 	%f365, %f32, %f364, %f359;
	st.global.f32 	[%rd145], %f365;
	ld.global.f32 	%f366, [%rd143+8];
	add.s32 	%r276, %r275, %r1;
	mul.wide.u32 	%rd146, %r276, 4;
	add.s64 	%rd147, %rd1, %rd146;
	ld.global.f32 	%f367, [%rd147];
	fma.rn.f32 	%f368, %f33, %f366, %f367;
	mul.f32 	%f369, %f32, %f368;
	sub.f32 	%f370, %f366, %f369;
	st.global.f32 	[%rd143+8], %f370;
	mul.f32 	%f371, %f33, %f367;
	sub.f32 	%f372, %f366, %f371;
	fma.rn.f32 	%f373, %f32, %f372, %f367;
	st.global.f32 	[%rd147], %f373;
	ld.global.f32 	%f374, [%rd143+12];
	add.s32 	%r277, %r276, %r1;
	mul.wide.u32 	%rd148, %r277, 4;
	add.s64 	%rd149, %rd1, %rd148;
	ld.global.f32 	%f375, [%rd149];
	fma.rn.f32 	%f376, %f33, %f374, %f375;
	mul.f32 	%f377, %f32, %f376;
	sub.f32 	%f378, %f374, %f377;
	st.global.f32 	[%rd143+12], %f378;
	mul.f32 	%f379, %f33, %f375;
	sub.f32 	%f380, %f374, %f379;
	fma.rn.f32 	%f381, %f32, %f380, %f375;
	st.global.f32 	[%rd149], %f381;
	add.s32 	%r552, %r552, 4;
	ld.global.f32 	%f382, [%rd143+16];
	add.s32 	%r278, %r277, %r1;
	mul.wide.u32 	%rd150, %r278, 4;
	add.s64 	%rd151, %rd1, %rd150;
	ld.global.f32 	%f383, [%rd151];
	fma.rn.f32 	%f384, %f33, %f382, %f383;
	mul.f32 	%f385, %f32, %f384;
	sub.f32 	%f386, %f382, %f385;
	st.global.f32 	[%rd143+16], %f386;
	mul.f32 	%f387, %f33, %f383;
	sub.f32 	%f388, %f382, %f387;
	fma.rn.f32 	%f389, %f32, %f388, %f383;
	st.global.f32 	[%rd151], %f389;
$L__BB0_135:
	and.b32  	%r279, %r93, 3;
	setp.eq.s32 	%p57, %r279, 0;
	@%p57 bra 	$L__BB0_140;
	and.b16  	%rs37, %rs55, 3;
	setp.eq.s16 	%p58, %rs37, 1;
	@%p58 bra 	$L__BB0_138;
	cvt.u64.u32 	%rd152, %r47;
	cvt.u64.u32 	%rd153, %r552;
	add.s64 	%rd154, %rd153, %rd152;
	shl.b64 	%rd155, %rd154, 2;
	add.s64 	%rd156, %rd1, %rd155;
	ld.global.f32 	%f390, [%rd156+4];
	mad.lo.s32 	%r280, %r1, %r552, %r1;
	add.s32 	%r281, %r280, %r545;
	mul.wide.u32 	%rd157, %r281, 4;
	add.s64 	%rd158, %rd1, %rd157;
	ld.global.f32 	%f391, [%rd158];
	fma.rn.f32 	%f392, %f33, %f390, %f391;
	mul.f32 	%f393, %f32, %f392;
	sub.f32 	%f394, %f390, %f393;
	st.global.f32 	[%rd156+4], %f394;
	mul.f32 	%f395, %f33, %f391;
	sub.f32 	%f396, %f390, %f395;
	fma.rn.f32 	%f397, %f32, %f396, %f391;
	st.global.f32 	[%rd158], %f397;
	add.s32 	%r552, %r552, 2;
	ld.global.f32 	%f398, [%rd156+8];
	add.s32 	%r282, %r281, %r1;
	mul.wide.u32 	%rd159, %r282, 4;
	add.s64 	%rd160, %rd1, %rd159;
	ld.global.f32 	%f399, [%rd160];
	fma.rn.f32 	%f400, %f33, %f398, %f399;
	mul.f32 	%f401, %f32, %f400;
	sub.f32 	%f402, %f398, %f401;
	st.global.f32 	[%rd156+8], %f402;
	mul.f32 	%f403, %f33, %f399;
	sub.f32 	%f404, %f398, %f403;
	fma.rn.f32 	%f405, %f32, %f404, %f399;
	st.global.f32 	[%rd160], %f405;
$L__BB0_138:
	and.b16  	%rs38, %rs55, 1;
	setp.eq.b16 	%p59, %rs38, 1;
	not.pred 	%p60, %p59;
	@%p60 bra 	$L__BB0_140;
	cvt.u64.u32 	%rd161, %r47;
	cvt.u64.u32 	%rd162, %r552;
	add.s64 	%rd163, %rd162, %rd161;
	shl.b64 	%rd164, %rd163, 2;
	add.s64 	%rd165, %rd1, %rd164;
	ld.global.f32 	%f406, [%rd165+4];
	mad.lo.s32 	%r283, %r1, %r552, %r1;
	add.s32 	%r284, %r283, %r545;
	mul.wide.u32 	%rd166, %r284, 4;
	add.s64 	%rd167, %rd1, %rd166;
	ld.global.f32 	%f407, [%rd167];
	fma.rn.f32 	%f408, %f33, %f406, %f407;
	mul.f32 	%f409, %f32, %f408;
	sub.f32 	%f410, %f406, %f409;
	st.global.f32 	[%rd165+4], %f410;
	mul.f32 	%f411, %f33, %f407;
	sub.f32 	%f412, %f406, %f411;
	fma.rn.f32 	%f413, %f32, %f412, %f407;
	st.global.f32 	[%rd167], %f413;
$L__BB0_140:
	add.s32 	%r555, %r77, 2;
	setp.ge.s32 	%p61, %r555, %r1;
	@%p61 bra 	$L__BB0_143;
	mul.lo.s32 	%r99, %r545, %r1;
$L__BB0_142:
	add.s32 	%r285, %r555, %r47;
	mul.wide.u32 	%rd168, %r285, 4;
	add.s64 	%rd169, %rd1, %rd168;
	ld.global.f32 	%f414, [%rd169];
	add.s32 	%r286, %r555, %r99;
	mul.wide.u32 	%rd170, %r286, 4;
	add.s64 	%rd171, %rd1, %rd170;
	ld.global.f32 	%f415, [%rd171];
	fma.rn.f32 	%f416, %f33, %f414, %f415;
	mul.f32 	%f417, %f32, %f416;
	sub.f32 	%f418, %f414, %f417;
	st.global.f32 	[%rd169], %f418;
	mul.f32 	%f419, %f33, %f415;
	sub.f32 	%f420, %f414, %f419;
	fma.rn.f32 	%f421, %f32, %f420, %f415;
	st.global.f32 	[%rd171], %f421;
	add.s32 	%r555, %r555, 1;
	setp.lt.s32 	%p62, %r555, %r1;
	@%p62 bra 	$L__BB0_142;
$L__BB0_143:
	setp.lt.u32 	%p63, %r10, 3;
	mov.b32 	%r557, 0;
	@%p63 bra 	$L__BB0_146;
	mov.b32 	%r556, 0;
$L__BB0_145:
	mul.lo.s32 	%r289, %r556, %r1;
	add.s32 	%r290, %r289, %r45;
	mul.wide.u32 	%rd172, %r290, 4;
	add.s64 	%rd173, %rd2, %rd172;
	ld.global.f32 	%f422, [%rd173];
	add.s32 	%r291, %r289, %r545;
	mul.wide.u32 	%rd174, %r291, 4;
	add.s64 	%rd175, %rd2, %rd174;
	ld.global.f32 	%f423, [%rd175];
	fma.rn.f32 	%f424, %f33, %f422, %f423;
	mul.f32 	%f425, %f32, %f424;
	sub.f32 	%f426, %f422, %f425;
	st.global.f32 	[%rd173], %f426;
	mul.f32 	%f427, %f33, %f423;
	sub.f32 	%f428, %f422, %f427;
	fma.rn.f32 	%f429, %f32, %f428, %f423;
	st.global.f32 	[%rd175], %f429;
	add.s32 	%r292, %r290, %r1;
	mul.wide.u32 	%rd176, %r292, 4;
	add.s64 	%rd177, %rd2, %rd176;
	ld.global.f32 	%f430, [%rd177];
	add.s32 	%r293, %r291, %r1;
	mul.wide.u32 	%rd178, %r293, 4;
	add.s64 	%rd179, %rd2, %rd178;
	ld.global.f32 	%f431, [%rd179];
	fma.rn.f32 	%f432, %f33, %f430, %f431;
	mul.f32 	%f433, %f32, %f432;
	sub.f32 	%f434, %f430, %f433;
	st.global.f32 	[%rd177], %f434;
	mul.f32 	%f435, %f33, %f431;
	sub.f32 	%f436, %f430, %f435;
	fma.rn.f32 	%f437, %f32, %f436, %f431;
	st.global.f32 	[%rd179], %f437;
	add.s32 	%r294, %r292, %r1;
	mul.wide.u32 	%rd180, %r294, 4;
	add.s64 	%rd181, %rd2, %rd180;
	ld.global.f32 	%f438, [%rd181];
	add.s32 	%r295, %r293, %r1;
	mul.wide.u32 	%rd182, %r295, 4;
	add.s64 	%rd183, %rd2, %rd182;
	ld.global.f32 	%f439, [%rd183];
	fma.rn.f32 	%f440, %f33, %f438, %f439;
	mul.f32 	%f441, %f32, %f440;
	sub.f32 	%f442, %f438, %f441;
	st.global.f32 	[%rd181], %f442;
	mul.f32 	%f443, %f33, %f439;
	sub.f32 	%f444, %f438, %f443;
	fma.rn.f32 	%f445, %f32, %f444, %f439;
	st.global.f32 	[%rd183], %f445;
	add.s32 	%r296, %r294, %r1;
	mul.wide.u32 	%rd184, %r296, 4;
	add.s64 	%rd185, %rd2, %rd184;
	ld.global.f32 	%f446, [%rd185];
	add.s32 	%r297, %r295, %r1;
	mul.wide.u32 	%rd186, %r297, 4;
	add.s64 	%rd187, %rd2, %rd186;
	ld.global.f32 	%f447, [%rd187];
	fma.rn.f32 	%f448, %f33, %f446, %f447;
	mul.f32 	%f449, %f32, %f448;
	sub.f32 	%f450, %f446, %f449;
	st.global.f32 	[%rd185], %f450;
	mul.f32 	%f451, %f33, %f447;
	sub.f32 	%f452, %f446, %f451;
	fma.rn.f32 	%f453, %f32, %f452, %f447;
	st.global.f32 	[%rd187], %f453;
	add.s32 	%r556, %r556, 4;
	setp.ne.s32 	%p64, %r556, %r12;
	mov.u32 	%r557, %r12;
	@%p64 bra 	$L__BB0_145;
$L__BB0_146:
	setp.eq.s32 	%p65, %r11, 0;
	@%p65 bra 	$L__BB0_150;
	setp.eq.s32 	%p66, %r11, 1;
	mul.lo.s32 	%r298, %r557, %r1;
	add.s32 	%r105, %r298, %r45;
	mul.wide.u32 	%rd188, %r105, 4;
	add.s64 	%rd189, %rd2, %rd188;
	ld.global.f32 	%f454, [%rd189];
	add.s32 	%r106, %r298, %r545;
	mul.wide.u32 	%rd190, %r106, 4;
	add.s64 	%rd191, %rd2, %rd190;
	ld.global.f32 	%f455, [%rd191];
	fma.rn.f32 	%f456, %f33, %f454, %f455;
	mul.f32 	%f457, %f32, %f456;
	sub.f32 	%f458, %f454, %f457;
	st.global.f32 	[%rd189], %f458;
	mul.f32 	%f459, %f33, %f455;
	sub.f32 	%f460, %f454, %f459;
	fma.rn.f32 	%f461, %f32, %f460, %f455;
	st.global.f32 	[%rd191], %f461;
	@%p66 bra 	$L__BB0_150;
	setp.eq.s32 	%p67, %r11, 2;
	add.s32 	%r107, %r105, %r1;
	mul.wide.u32 	%rd192, %r107, 4;
	add.s64 	%rd193, %rd2, %rd192;
	ld.global.f32 	%f462, [%rd193];
	add.s32 	%r108, %r106, %r1;
	mul.wide.u32 	%rd194, %r108, 4;
	add.s64 	%rd195, %rd2, %rd194;
	ld.global.f32 	%f463, [%rd195];
	fma.rn.f32 	%f464, %f33, %f462, %f463;
	mul.f32 	%f465, %f32, %f464;
	sub.f32 	%f466, %f462, %f465;
	st.global.f32 	[%rd193], %f466;
	mul.f32 	%f467, %f33, %f463;
	sub.f32 	%f468, %f462, %f467;
	fma.rn.f32 	%f469, %f32, %f468, %f463;
	st.global.f32 	[%rd195], %f469;
	@%p67 bra 	$L__BB0_150;
	add.s32 	%r299, %r107, %r1;
	mul.wide.u32 	%rd196, %r299, 4;
	add.s64 	%rd197, %rd2, %rd196;
	ld.global.f32 	%f470, [%rd197];
	add.s32 	%r300, %r108, %r1;
	mul.wide.u32 	%rd198, %r300, 4;
	add.s64 	%rd199, %rd2, %rd198;
	ld.global.f32 	%f471, [%rd199];
	fma.rn.f32 	%f472, %f33, %f470, %f471;
	mul.f32 	%f473, %f32, %f472;
	sub.f32 	%f474, %f470, %f473;
	st.global.f32 	[%rd197], %f474;
	mul.f32 	%f475, %f33, %f471;
	sub.f32 	%f476, %f470, %f475;
	fma.rn.f32 	%f477, %f32, %f476, %f471;
	st.global.f32 	[%rd199], %f477;
$L__BB0_150:
	add.s32 	%r544, %r545, 1;
	setp.ne.s32 	%p68, %r545, %r10;
	add.s32 	%r543, %r543, 1;
	add.s16 	%rs56, %rs56, 1;
	add.s16 	%rs55, %rs55, 1;
	@%p68 bra 	$L__BB0_109;
$L__BB0_151:
	setp.eq.s32 	%p92, %r46, %r10;
	add.s16 	%rs52, %rs52, 1;
	add.s16 	%rs51, %rs51, 1;
	mov.u32 	%r45, %r46;
	@%p92 bra 	$L__BB0_73;
	bra.uni 	$L__BB0_33;

}


// ===== COMPILED SASS (sm_100) =====

	.target	sm_100

	.elftype	@"ET_EXEC"


//--------------------- .note.nv.tkinfo           --------------------------
	.section	.note.nv.tkinfo,"",@"SHT_NOTE"
	.sectionflags	@"SHF_NOTE_NV_TKINFO"
	.tkinfo
        /*0018*/ 	.word	0x00000002
        /*0030*/ 	.string	""
        /*0030*/ 	.string	"ptxas"
        /*0030*/ 	.string	"Cuda compilation tools, release 13.0, V13.0.88"
        /*0030*/ 	.string	"Build cuda_13.0.r13.0/compiler.36424714_0"
        /*0030*/ 	.string	"-arch sm_100 -m 64 "



//--------------------- .note.nv.cuinfo           --------------------------
	.section	.note.nv.cuinfo,"",@"SHT_NOTE"
	.sectionflags	@"SHF_NOTE_NV_CUINFO"
        /*0018*/ 	.short	0x0002
        /*001a*/ 	.short	0x0064
        /*001c*/ 	.short	0x0082
	.zero		2


//--------------------- .nv.info                  --------------------------
	.section	.nv.info,"",@"SHT_CUDA_INFO"
	.align	4


	//----- nvinfo : EIATTR_REGCOUNT
	.align		4
        /*0000*/ 	.byte	0x04, 0x2f
        /*0002*/ 	.short	(.L_1 - .L_0)
	.align		4
.L_0:
        /*0004*/ 	.word	index@(_Z10CUDAJacobiPfS_PKji)
        /*0008*/ 	.word	0x0000002f


	//----- nvinfo : EIATTR_FRAME_SIZE
	.align		4
.L_1:
        /*000c*/ 	.byte	0x04, 0x11
        /*000e*/ 	.short	(.L_3 - .L_2)
	.align		4
.L_2:
        /*0010*/ 	.word	index@($__internal_2_$__cuda_sm3x_div_rn_noftz_f32_slowpath)
        /*0014*/ 	.word	0x00000000


	//----- nvinfo : EIATTR_FRAME_SIZE
	.align		4
.L_3:
        /*0018*/ 	.byte	0x04, 0x11
        /*001a*/ 	.short	(.L_5 - .L_4)
	.align		4
.L_4:
        /*001c*/ 	.word	index@($__internal_1_$__cuda_sm20_sqrt_rn_f32_slowpath)
        /*0020*/ 	.word	0x00000000


	//----- nvinfo : EIATTR_FRAME_SIZE
	.align		4
.L_5:
        /*0024*/ 	.byte	0x04, 0x11
        /*0026*/ 	.short	(.L_7 - .L_6)
	.align		4
.L_6:
        /*0028*/ 	.word	index@($__internal_0_$__cuda_sm20_rcp_rn_f32_slowpath)
        /*002c*/ 	.word	0x00000000


	//----- nvinfo : EIATTR_FRAME_SIZE
	.align		4
.L_7:
        /*0030*/ 	.byte	0x04, 0x11
        /*0032*/ 	.short	(.L_9 - .L_8)
	.align		4
.L_8:
        /*0034*/ 	.word	index@(_Z10CUDAJacobiPfS_PKji)
        /*0038*/ 	.word	0x00000000


	//----- nvinfo : EIATTR_MIN_STACK_SIZE
	.align		4
.L_9:
        /*003c*/ 	.byte	0x04, 0x12
        /*003e*/ 	.short	(.L_11 - .L_10)
	.align		4
.L_10:
        /*0040*/ 	.word	index@(_Z10CUDAJacobiPfS_PKji)
        /*0044*/ 	.word	0x00000000
.L_11:


//--------------------- .nv.compat                --------------------------
	.section	.nv.compat,"",@"SHT_CUDA_COMPAT_INFO"
	.align	4
        /*0000*/ 	.byte	0x02, 0x09, 0x00, 0x00, 0x02, 0x02, 0x01, 0x00, 0x02, 0x05, 0x05, 0x00, 0x03, 0x07, 0x01, 0x01
        /*0010*/ 	.byte	0x02, 0x03, 0x00, 0x00, 0x02, 0x06, 0x01, 0x00, 0x04, 0x0b, 0x08, 0x00, 0x01, 0x00, 0x00, 0x00
        /*0020*/ 	.byte	0x00, 0x00, 0x00, 0x00


//--------------------- .nv.info._Z10CUDAJacobiPfS_PKji --------------------------
	.section	.nv.info._Z10CUDAJacobiPfS_PKji,"",@"SHT_CUDA_INFO"
	.sectionflags	@""
	.align	4


	//----- nvinfo : EIATTR_CUDA_API_VERSION
	.align		4
        /*0000*/ 	.byte	0x04, 0x37
        /*0002*/ 	.short	(.L_13 - .L_12)
.L_12:
        /*0004*/ 	.word	0x00000082


	//----- nvinfo : EIATTR_KPARAM_INFO
	.align		4
.L_13:
        /*0008*/ 	.byte	0x04, 0x17
        /*000a*/ 	.short	(.L_15 - .L_14)
.L_14:
        /*000c*/ 	.word	0x00000000
        /*0010*/ 	.short	0x0003
        /*0012*/ 	.short	0x0018
        /*0014*/ 	.byte	0x00, 0xf0, 0x11, 0x00


	//----- nvinfo : EIATTR_KPARAM_INFO
	.align		4
.L_15:
        /*0018*/ 	.byte	0x04, 0x17
        /*001a*/ 	.short	(.L_17 - .L_16)
.L_16:
        /*001c*/ 	.word	0x00000000
        /*0020*/ 	.short	0x0002
        /*0022*/ 	.short	0x0010
        /*0024*/ 	.byte	0x00, 0xf5, 0x21, 0x00


	//----- nvinfo : EIATTR_KPARAM_INFO
	.align		4
.L_17:
        /*0028*/ 	.byte	0x04, 0x17
        /*002a*/ 	.short	(.L_19 - .L_18)
.L_18:
        /*002c*/ 	.word	0x00000000
        /*0030*/ 	.short	0x0001
        /*0032*/ 	.short	0x0008
        /*0034*/ 	.byte	0x00, 0xf5, 0x21, 0x00


	//----- nvinfo : EIATTR_KPARAM_INFO
	.align		4
.L_19:
        /*0038*/ 	.byte	0x04, 0x17
        /*003a*/ 	.short	(.L_21 - .L_20)
.L_20:
        /*003c*/ 	.word	0x00000000
        /*0040*/ 	.short	0x0000
        /*0042*/ 	.short	0x0000
        /*0044*/ 	.byte	0x00, 0xf5, 0x21, 0x00


	//----- nvinfo : EIATTR_SPARSE_MMA_MASK
	.align		4
.L_21:
        /*0048*/ 	.byte	0x03, 0x50
        /*004a*/ 	.short	0x0000


	//----- nvinfo : EIATTR_MAXREG_COUNT
	.align		4
        /*004c*/ 	.byte	0x03, 0x1b
        /*004e*/ 	.short	0x00ff


	//----- nvinfo : EIATTR_MERCURY_ISA_VERSION
	.align		4
        /*0050*/ 	.byte	0x03, 0x5f
        /*0052*/ 	.short	0x0101


	//----- nvinfo : EIATTR_VRC_CTA_INIT_COUNT
	.align		4
        /*0054*/ 	.byte	0x02, 0x4a
	.zero		1
	.zero		1


	//----- nvinfo : EIATTR_EXIT_INSTR_OFFSETS
	.align		4
        /*0058*/ 	.byte	0x04, 0x1c
        /*005a*/ 	.short	(.L_23 - .L_22)


	//   ....[0]....
.L_22:
        /*005c*/ 	.word	0x00005e90


	//   ....[1]....
        /*0060*/ 	.word	0x00005f90


	//   ....[2]....
        /*0064*/ 	.word	0x00006040


	//   ....[3]....
        /*0068*/ 	.word	0x000060d0


	//   ....[4]....
        /*006c*/ 	.word	0x000060f0


	//   ....[5]....
        /*0070*/ 	.word	0x00006ee0


	//----- nvinfo : EIATTR_CRS_STACK_SIZE
	.align		4
.L_23:
        /*0074*/ 	.byte	0x04, 0x1e
        /*0076*/ 	.short	(.L_25 - .L_24)
.L_24:
        /*0078*/ 	.word	0x00000000


	//----- nvinfo : EIATTR_CBANK_PARAM_SIZE
	.align		4
.L_25:
        /*007c*/ 	.byte	0x03, 0x19
        /*007e*/ 	.short	0x001c


	//----- nvinfo : EIATTR_PARAM_CBANK
	.align		4
        /*0080*/ 	.byte	0x04, 0x0a
        /*0082*/ 	.short	(.L_27 - .L_26)
	.align		4
.L_26:
        /*0084*/ 	.word	index@(.nv.constant0._Z10CUDAJacobiPfS_PKji)
        /*0088*/ 	.short	0x0380
        /*008a*/ 	.short	0x001c


	//----- nvinfo : EIATTR_SW_WAR
	.align		4
.L_27:
        /*008c*/ 	.byte	0x04, 0x36
        /*008e*/ 	.short	(.L_29 - .L_28)
.L_28:
        /*0090*/ 	.word	0x00000008
.L_29:


//--------------------- .nv.callgraph             --------------------------
	.section	.nv.callgraph,"",@"SHT_CUDA_CALLGRAPH"
	.align	4
	.sectionentsize	8
	.align		4
        /*0000*/ 	.word	0x00000000
	.align		4
        /*0004*/ 	.word	0xffffffff
	.align		4
        /*0008*/ 	.word	0x00000000
	.align		4
        /*000c*/ 	.word	0xfffffffe
	.align		4
        /*0010*/ 	.word	0x00000000
	.align		4
        /*0014*/ 	.word	0xfffffffd
	.align		4
        /*0018*/ 	.word	0x00000000
	.align		4
        /*001c*/ 	.word	0xfffffffc


//--------------------- .text._Z10CUDAJacobiPfS_PKji --------------------------
	.section	.text._Z10CUDAJacobiPfS_PKji,"ax",@progbits
	.align	128
        .global         _Z10CUDAJacobiPfS_PKji
        .type           _Z10CUDAJacobiPfS_PKji,@function
        .size           _Z10CUDAJacobiPfS_PKji,(.L_x_102 - _Z10CUDAJacobiPfS_PKji)
        .other          _Z10CUDAJacobiPfS_PKji,@"STO_CUDA_ENTRY STV_DEFAULT"
_Z10CUDAJacobiPfS_PKji:
.text._Z10CUDAJacobiPfS_PKji:
[----:B------:R-:W-:Y:S01]  /*0000*/  LDC R1, c[0x0][0x37c] ;  /* 0x0000df00ff017b82 */ /* 0x000fe20000000800 */
[----:B------:R-:W0:Y:S07]  /*0010*/  S2R R5, SR_CTAID.X ;  /* 0x0000000000057919 */ /* 0x000e2e0000002500 */
[----:B------:R-:W0:Y:S01]  /*0020*/  LDC.64 R2, c[0x0][0x390] ;  /* 0x0000e400ff027b82 */ /* 0x000e220000000a00 */
[----:B------:R-:W1:Y:S01]  /*0030*/  LDCU.64 UR8, c[0x0][0x358] ;  /* 0x00006b00ff0877ac */ /* 0x000e620008000a00 */
[----:B0-----:R-:W-:-:S06]  /*0040*/  IMAD.WIDE.U32 R2, R5, 0x4, R2 ;  /* 0x0000000405027825 */ /* 0x001fcc00078e0002 */
[----:B-1----:R-:W2:Y:S02]  /*0050*/  LDG.E R3, desc[UR8][R2.64] ;  /* 0x0000000802037981 */ /* 0x002ea4000c1e1900 */
[----:B--2---:R-:W-:-:S04]  /*0060*/  I2FP.F32.U32 R0, R3 ;  /* 0x0000000300007245 */ /* 0x004fc80000201000 */
[----:B------:R-:W-:Y:S01]  /*0070*/  IADD3 R4, PT, PT, R0, -0xd000000, RZ ;  /* 0xf300000000047810 */ /* 0x000fe20007ffe0ff */
[----:B------:R0:W1:Y:S03]  /*0080*/  MUFU.RSQ R5, R0 ;  /* 0x0000000000057308 */ /* 0x0000660000001400 */
[----:B------:R-:W-:-:S13]  /*0090*/  ISETP.GT.U32.AND P0, PT, R4, 0x727fffff, PT ;  /* 0x727fffff0400780c */ /* 0x000fda0003f04070 */
[----:B0-----:R-:W-:Y:S05]  /*00a0*/  @!P0 BRA `(.L_x_0) ;  /* 0x0000000000108947 */ /* 0x001fea0003800000 */
[----:B------:R-:W-:-:S07]  /*00b0*/  MOV R16, 0xd0 ;  /* 0x000000d000107802 */ /* 0x000fce0000000f00 */
[----:B-1----:R-:W-:Y:S05]  /*00c0*/  CALL.REL.NOINC `($__internal_1_$__cuda_sm20_sqrt_rn_f32_slowpath) ;  /* 0x0000007000687944 */ /* 0x002fea0003c00000 */
[----:B------:R-:W-:Y:S01]  /*00d0*/  MOV R15, R0 ;  /* 0x00000000000f7202 */ /* 0x000fe20000000f00 */
[----:B------:R-:W-:Y:S06]  /*00e0*/  BRA `(.L_x_1) ;  /* 0x0000000000107947 */ /* 0x000fec0003800000 */
.L_x_0:
[----:B-1----:R-:W-:Y:S01]  /*00f0*/  FMUL.FTZ R15, R0, R5 ;  /* 0x00000005000f7220 */ /* 0x002fe20000410000 */
[----:B------:R-:W-:-:S03]  /*0100*/  FMUL.FTZ R5, R5, 0.5 ;  /* 0x3f00000005057820 */ /* 0x000fc60000410000 */
[----:B------:R-:W-:-:S04]  /*0110*/  FFMA R0, -R15, R15, R0 ;  /* 0x0000000f0f007223 */ /* 0x000fc80000000100 */
[----:B------:R-:W-:-:S07]  /*0120*/  FFMA R15, R0, R5, R15 ;  /* 0x00000005000f7223 */ /* 0x000fce000000000f */
.L_x_1:
[----:B------:R-:W0:Y:S01]  /*0130*/  S2R R5, SR_CgaCtaId ;  /* 0x0000000000057919 */ /* 0x000e220000008800 */
[----:B------:R-:W1:Y:S01]  /*0140*/  F2I.TRUNC.NTZ R15, R15 ;  /* 0x0000000f000f7305 */ /* 0x000e62000020f100 */
[----:B------:R-:W2:Y:S01]  /*0150*/  LDC.64 R20, c[0x0][0x380] ;  /* 0x0000e000ff147b82 */ /* 0x000ea20000000a00 */
[----:B------:R-:W-:-:S07]  /*0160*/  MOV R0, 0x400 ;  /* 0x0000040000007802 */ /* 0x000fce0000000f00 */
[----:B------:R-:W3:Y:S01]  /*0170*/  LDC.64 R18, c[0x0][0x388] ;  /* 0x0000e200ff127b82 */ /* 0x000ee20000000a00 */
[----:B-1----:R-:W-:Y:S01]  /*0180*/  ISETP.GE.AND P0, PT, R15, 0x1, PT ;  /* 0x000000010f00780c */ /* 0x002fe20003f06270 */
[----:B--2---:R-:W-:Y:S01]  /*0190*/  IMAD.WIDE.U32 R20, R3, 0x4, R20 ;  /* 0x0000000403147825 */ /* 0x004fe200078e0014 */
[----:B0-----:R-:W-:-:S03]  /*01a0*/  LEA R0, R5, R0, 0x18 ;  /* 0x0000000005007211 */ /* 0x001fc600078ec0ff */
[----:B---3--:R-:W-:Y:S01]  /*01b0*/  IMAD.WIDE.U32 R18, R3, 0x4, R18 ;  /* 0x0000000403127825 */ /* 0x008fe200078e0012 */
[----:B------:R-:W-:-:S05]  /*01c0*/  LEA R14, R15, R0, 0x2 ;  /* 0x000000000f0e7211 */ /* 0x000fca00078e10ff */
[----:B------:R-:W-:Y:S02]  /*01d0*/  IMAD R13, R15, 0x4, R14 ;  /* 0x000000040f0d7824 */ /* 0x000fe400078e020e */
[----:B------:R-:W-:Y:S05]  /*01e0*/  @!P0 BRA `(.L_x_2) ;  /* 0x0000000400b88947 */ /* 0x000fea0003800000 */
[C---:B------:R-:W-:Y:S01]  /*01f0*/  LOP3.LUT R12, R15.reuse, 0x7, RZ, 0xc0, !PT ;  /* 0x000000070f0c7812 */ /* 0x040fe200078ec0ff */
[----:B------:R-:W-:Y:S01]  /*0200*/  IMAD.MOV.U32 R4, RZ, RZ, RZ ;  /* 0x000000ffff047224 */ /* 0x000fe200078e00ff */
[C---:B------:R-:W-:Y:S02]  /*0210*/  IADD3 R16, PT, PT, R15.reuse, -0x1, RZ ;  /* 0xffffffff0f107810 */ /* 0x040fe40007ffe0ff */
[----:B------:R-:W-:Y:S02]  /*0220*/  IADD3 R2, PT, PT, R12, -0x1, RZ ;  /* 0xffffffff0c027810 */ /* 0x000fe40007ffe0ff */
[C---:B------:R-:W-:Y:S02]  /*0230*/  LOP3.LUT R22, R15.reuse, 0x3, RZ, 0xc0, !PT ;  /* 0x000000030f167812 */ /* 0x040fe400078ec0ff */
[----:B------:R-:W-:Y:S02]  /*0240*/  ISETP.GE.U32.AND P0, PT, R2, 0x3, PT ;  /* 0x000000030200780c */ /* 0x000fe40003f06070 */
[----:B------:R-:W-:-:S11]  /*0250*/  LOP3.LUT R2, R15, 0x7ffffff8, RZ, 0xc0, !PT ;  /* 0x7ffffff80f027812 */ /* 0x000fd600078ec0ff */
.L_x_8:
[----:B--2---:R-:W-:-:S05]  /*0260*/  IMAD R3, R15, R4, RZ ;  /* 0x000000040f037224 */ /* 0x004fca00078e02ff */
[----:B01----:R-:W-:-:S05]  /*0270*/  IADD3 R7, PT, PT, R3, R4, RZ ;  /* 0x0000000403077210 */ /* 0x003fca0007ffe0ff */
[----:B------:R-:W-:-:S06]  /*0280*/  IMAD.WIDE.U32 R6, R7, 0x4, R20 ;  /* 0x0000000407067825 */ /* 0x000fcc00078e0014 */
[----:B------:R-:W2:Y:S01]  /*0290*/  LDG.E R6, desc[UR8][R6.64] ;  /* 0x0000000806067981 */ /* 0x000ea2000c1e1900 */
[C---:B------:R-:W-:Y:S01]  /*02a0*/  LEA R5, R4.reuse, R13, 0x2 ;  /* 0x0000000d04057211 */ /* 0x040fe200078e10ff */
[C---:B------:R-:W-:Y:S01]  /*02b0*/  IMAD R9, R4.reuse, 0x4, R14 ;  /* 0x0000000404097824 */ /* 0x040fe200078e020e */
[----:B------:R-:W-:Y:S01]  /*02c0*/  LEA R8, R4, R0, 0x2 ;  /* 0x0000000004087211 */ /* 0x000fe200078e10ff */
[----:B------:R-:W-:Y:S01]  /*02d0*/  HFMA2 R10, -RZ, RZ, 0, 0 ;  /* 0x00000000ff0a7431 */ /* 0x000fe200000001ff */
[----:B------:R-:W-:Y:S01]  /*02e0*/  ISETP.GE.U32.AND P1, PT, R16, 0x7, PT ;  /* 0x000000071000780c */ /* 0x000fe20003f26070 */
[----:B--2---:R0:W-:Y:S04]  /*02f0*/  STS [R5], R6 ;  /* 0x0000000605007388 */ /* 0x0041e80000000800 */
[----:B------:R0:W-:Y:S04]  /*0300*/  STS [R9], R6 ;  /* 0x0000000609007388 */ /* 0x0001e80000000800 */
[----:B------:R0:W-:Y:S04]  /*0310*/  STS [R8], RZ ;  /* 0x000000ff08007388 */ /* 0x0001e80000000800 */
[----:B------:R-:W-:Y:S05]  /*0320*/  @!P1 BRA `(.L_x_3) ;  /* 0x0000000000989947 */ /* 0x000fea0003800000 */
[----:B0-----:R-:W-:-:S07]  /*0330*/  IMAD.MOV.U32 R5, RZ, RZ, RZ ;  /* 0x000000ffff057224 */ /* 0x001fce00078e00ff */
.L_x_4:
[C---:B0-----:R-:W-:Y:S01]  /*0340*/  IADD3 R7, PT, PT, R5.reuse, 0x1, RZ ;  /* 0x0000000105077810 */ /* 0x041fe20007ffe0ff */
[C---:B------:R-:W-:Y:S01]  /*0350*/  VIADD R25, R5.reuse, 0x7 ;  /* 0x0000000705197836 */ /* 0x040fe20000000000 */
[C---:B------:R-:W-:Y:S02]  /*0360*/  IADD3 R9, PT, PT, R5.reuse, 0x2, RZ ;  /* 0x0000000205097810 */ /* 0x040fe40007ffe0ff */
[C---:B------:R-:W-:Y:S01]  /*0370*/  ISETP.NE.AND P5, PT, R4.reuse, R7, PT ;  /* 0x000000070400720c */ /* 0x040fe20003fa5270 */
[C---:B------:R-:W-:Y:S01]  /*0380*/  VIADD R7, R5.reuse, 0x4 ;  /* 0x0000000405077836 */ /* 0x040fe20000000000 */
[----:B------:R-:W-:Y:S02]  /*0390*/  ISETP.NE.AND P6, PT, R4, R9, PT ;  /* 0x000000090400720c */ /* 0x000fe40003fc5270 */
[C---:B------:R-:W-:Y:S02]  /*03a0*/  IADD3 R11, PT, PT, R5.reuse, 0x3, RZ ;  /* 0x00000003050b7810 */ /* 0x040fe40007ffe0ff */
[----:B------:R-:W-:-:S02]  /*03b0*/  IADD3 R9, PT, PT, R5, 0x5, RZ ;  /* 0x0000000505097810 */ /* 0x000fc40007ffe0ff */
[C---:B------:R-:W-:Y:S02]  /*03c0*/  ISETP.NE.AND P4, PT, R4.reuse, R5, PT ;  /* 0x000000050400720c */ /* 0x040fe40003f85270 */
[----:B------:R-:W-:Y:S02]  /*03d0*/  IADD3 R23, PT, PT, R5, 0x6, RZ ;  /* 0x0000000605177810 */ /* 0x000fe40007ffe0ff */
[C---:B------:R-:W-:Y:S02]  /*03e0*/  ISETP.NE.AND P1, PT, R4.reuse, R11, PT ;  /* 0x0000000b0400720c */ /* 0x040fe40003f25270 */
[C---:B------:R-:W-:Y:S02]  /*03f0*/  ISETP.NE.AND P3, PT, R4.reuse, R7, PT ;  /* 0x000000070400720c */ /* 0x040fe40003f65270 */
[----:B------:R-:W-:Y:S02]  /*0400*/  ISETP.NE.AND P2, PT, R4, R9, PT ;  /* 0x000000090400720c */ /* 0x000fe40003f45270 */
[----:B------:R-:W-:-:S02]  /*0410*/  IADD3 R7, PT, PT, R3, R5, RZ ;  /* 0x0000000503077210 */ /* 0x000fc40007ffe0ff */
[----:B------:R-:W-:Y:S02]  /*0420*/  FSEL R9, RZ, 1, P4 ;  /* 0x3f800000ff097808 */ /* 0x000fe40002000000 */
[----:B------:R-:W-:Y:S01]  /*0430*/  FSEL R11, RZ, 1, P5 ;  /* 0x3f800000ff0b7808 */ /* 0x000fe20002800000 */
[----:B------:R-:W-:Y:S01]  /*0440*/  IMAD.WIDE.U32 R6, R7, 0x4, R18 ;  /* 0x0000000407067825 */ /* 0x000fe200078e0012 */
[C---:B------:R-:W-:Y:S02]  /*0450*/  ISETP.NE.AND P4, PT, R4.reuse, R23, PT ;  /* 0x000000170400720c */ /* 0x040fe40003f85270 */
[----:B------:R-:W-:Y:S02]  /*0460*/  ISETP.NE.AND P5, PT, R4, R25, PT ;  /* 0x000000190400720c */ /* 0x000fe40003fa5270 */
[----:B------:R-:W-:Y:S01]  /*0470*/  FSEL R17, RZ, 1, P6 ;  /* 0x3f800000ff117808 */ /* 0x000fe20003000000 */
[----:B------:R0:W-:Y:S01]  /*0480*/  STG.E desc[UR8][R6.64], R9 ;  /* 0x0000000906007986 */ /* 0x0001e2000c101908 */
[----:B------:R-:W-:-:S02]  /*0490*/  FSEL R23, RZ, 1, P1 ;  /* 0x3f800000ff177808 */ /* 0x000fc40000800000 */
[----:B------:R-:W-:Y:S01]  /*04a0*/  FSEL R25, RZ, 1, P3 ;  /* 0x3f800000ff197808 */ /* 0x000fe20001800000 */
[----:B------:R0:W-:Y:S01]  /*04b0*/  STG.E desc[UR8][R6.64+0x4], R11 ;  /* 0x0000040b06007986 */ /* 0x0001e2000c101908 */
[----:B------:R-:W-:Y:S02]  /*04c0*/  FSEL R27, RZ, 1, P2 ;  /* 0x3f800000ff1b7808 */ /* 0x000fe40001000000 */
[----:B------:R-:W-:Y:S01]  /*04d0*/  FSEL R29, RZ, 1, P4 ;  /* 0x3f800000ff1d7808 */ /* 0x000fe20002000000 */
[----:B------:R0:W-:Y:S01]  /*04e0*/  STG.E desc[UR8][R6.64+0x8], R17 ;  /* 0x0000081106007986 */ /* 0x0001e2000c101908 */
[----:B------:R-:W-:Y:S02]  /*04f0*/  FSEL R31, RZ, 1, P5 ;  /* 0x3f800000ff1f7808 */ /* 0x000fe40002800000 */
[----:B------:R-:W-:Y:S01]  /*0500*/  IADD3 R5, PT, PT, R5, 0x8, RZ ;  /* 0x0000000805057810 */ /* 0x000fe20007ffe0ff */
[----:B------:R0:W-:Y:S03]  /*0510*/  STG.E desc[UR8][R6.64+0xc], R23 ;  /* 0x00000c1706007986 */ /* 0x0001e6000c101908 */
[----:B------:R-:W-:Y:S01]  /*0520*/  ISETP.NE.AND P1, PT, R5, R2, PT ;  /* 0x000000020500720c */ /* 0x000fe20003f25270 */
[----:B------:R0:W-:Y:S04]  /*0530*/  STG.E desc[UR8][R6.64+0x10], R25 ;  /* 0x0000101906007986 */ /* 0x0001e8000c101908 */
[----:B------:R0:W-:Y:S04]  /*0540*/  STG.E desc[UR8][R6.64+0x14], R27 ;  /* 0x0000141b06007986 */ /* 0x0001e8000c101908 */
[----:B------:R0:W-:Y:S04]  /*0550*/  STG.E desc[UR8][R6.64+0x18], R29 ;  /* 0x0000181d06007986 */ /* 0x0001e8000c101908 */
[----:B------:R0:W-:Y:S01]  /*0560*/  STG.E desc[UR8][R6.64+0x1c], R31 ;  /* 0x00001c1f06007986 */ /* 0x0001e2000c101908 */
[----:B------:R-:W-:Y:S05]  /*0570*/  @P1 BRA `(.L_x_4) ;  /* 0xfffffffc00701947 */ /* 0x000fea000383ffff */
[----:B------:R-:W-:-:S07]  /*0580*/  MOV R10, R2 ;  /* 0x00000002000a7202 */ /* 0x000fce0000000f00 */
.L_x_3:
[----:B------:R-:W-:-:S13]  /*0590*/  ISETP.NE.AND P1, PT, R12, RZ, PT ;  /* 0x000000ff0c00720c */ /* 0x000fda0003f25270 */
[----:B------:R-:W-:Y:S05]  /*05a0*/  @!P1 BRA `(.L_x_5) ;  /* 0x0000000000bc9947 */ /* 0x000fea0003800000 */
[----:B------:R-:W-:Y:S01]  /*05b0*/  ISETP.NE.AND P1, PT, R22, RZ, PT ;  /* 0x000000ff1600720c */ /* 0x000fe20003f25270 */
[----:B------:R-:W-:-:S12]  /*05c0*/  @!P0 BRA `(.L_x_6) ;  /* 0x0000000000588947 */ /* 0x000fd80003800000 */
[C---:B0-----:R-:W-:Y:S01]  /*05d0*/  VIADD R7, R10.reuse, 0x2 ;  /* 0x000000020a077836 */ /* 0x041fe20000000000 */
[----:B------:R-:W-:Y:S02]  /*05e0*/  IADD3 R5, PT, PT, R10, 0x1, RZ ;  /* 0x000000010a057810 */ /* 0x000fe40007ffe0ff */
[-C--:B------:R-:W-:Y:S02]  /*05f0*/  IADD3 R11, P5, PT, R3, R10.reuse, RZ ;  /* 0x0000000a030b7210 */ /* 0x080fe40007fbe0ff */
[C---:B------:R-:W-:Y:S02]  /*0600*/  ISETP.NE.AND P2, PT, R4.reuse, R7, PT ;  /* 0x000000070400720c */ /* 0x040fe40003f45270 */
[----:B------:R-:W-:Y:S02]  /*0610*/  ISETP.NE.AND P4, PT, R4, R10, PT ;  /* 0x0000000a0400720c */ /* 0x000fe40003f85270 */
[----:B------:R-:W-:Y:S02]  /*0620*/  IADD3 R7, PT, PT, R10, 0x3, RZ ;  /* 0x000000030a077810 */ /* 0x000fe40007ffe0ff */
[----:B------:R-:W-:-:S02]  /*0630*/  ISETP.NE.AND P3, PT, R4, R5, PT ;  /* 0x000000050400720c */ /* 0x000fc40003f65270 */
[----:B------:R-:W-:Y:S01]  /*0640*/  IADD3 R9, PT, PT, R3, R10, RZ ;  /* 0x0000000a03097210 */ /* 0x000fe20007ffe0ff */
[----:B------:R-:W-:Y:S01]  /*0650*/  VIADD R10, R10, 0x4 ;  /* 0x000000040a0a7836 */ /* 0x000fe20000000000 */
[----:B------:R-:W-:Y:S02]  /*0660*/  IADD3.X R17, PT, PT, RZ, RZ, RZ, P5, !PT ;  /* 0x000000ffff117210 */ /* 0x000fe40002ffe4ff */
[----:B------:R-:W-:Y:S01]  /*0670*/  LEA R6, P5, R11, R18, 0x2 ;  /* 0x000000120b067211 */ /* 0x000fe200078a10ff */
[----:B------:R-:W-:Y:S01]  /*0680*/  IMAD.WIDE.U32 R8, R9, 0x4, R18 ;  /* 0x0000000409087825 */ /* 0x000fe200078e0012 */
[----:B------:R-:W-:Y:S02]  /*0690*/  FSEL R5, RZ, 1, P4 ;  /* 0x3f800000ff057808 */ /* 0x000fe40002000000 */
[----:B------:R-:W-:Y:S02]  /*06a0*/  ISETP.NE.AND P4, PT, R4, R7, PT ;  /* 0x000000070400720c */ /* 0x000fe40003f85270 */
[----:B------:R-:W-:Y:S01]  /*06b0*/  LEA.HI.X R7, R11, R19, R17, 0x2, P5 ;  /* 0x000000130b077211 */ /* 0x000fe200028f1411 */
[----:B------:R1:W-:Y:S01]  /*06c0*/  STG.E desc[UR8][R8.64], R5 ;  /* 0x0000000508007986 */ /* 0x0003e2000c101908 */
[----:B------:R-:W-:-:S02]  /*06d0*/  FSEL R11, RZ, 1, P3 ;  /* 0x3f800000ff0b7808 */ /* 0x000fc40001800000 */
[----:B------:R-:W-:Y:S02]  /*06e0*/  FSEL R17, RZ, 1, P2 ;  /* 0x3f800000ff117808 */ /* 0x000fe40001000000 */
[----:B------:R-:W-:Y:S01]  /*06f0*/  FSEL R23, RZ, 1, P4 ;  /* 0x3f800000ff177808 */ /* 0x000fe20002000000 */
[----:B------:R1:W-:Y:S04]  /*0700*/  STG.E desc[UR8][R6.64+0x4], R11 ;  /* 0x0000040b06007986 */ /* 0x0003e8000c101908 */
[----:B------:R1:W-:Y:S04]  /*0710*/  STG.E desc[UR8][R6.64+0x8], R17 ;  /* 0x0000081106007986 */ /* 0x0003e8000c101908 */
[----:B------:R1:W-:Y:S02]  /*0720*/  STG.E desc[UR8][R6.64+0xc], R23 ;  /* 0x00000c1706007986 */ /* 0x0003e4000c101908 */
.L_x_6:
[----:B------:R-:W-:Y:S05]  /*0730*/  @!P1 BRA `(.L_x_5) ;  /* 0x0000000000589947 */ /* 0x000fea0003800000 */
[----:B------:R-:W-:Y:S02]  /*0740*/  ISETP.NE.AND P2, PT, R22, 0x1, PT ;  /* 0x000000011600780c */ /* 0x000fe40003f45270 */
[----:B------:R-:W-:-:S11]  /*0750*/  LOP3.LUT P1, RZ, R15, 0x1, RZ, 0xc0, !PT ;  /* 0x000000010fff7812 */ /* 0x000fd6000782c0ff */
[----:B------:R-:W-:Y:S05]  /*0760*/  @!P2 BRA `(.L_x_7) ;  /* 0x000000000038a947 */ /* 0x000fea0003800000 */
[CC--:B01----:R-:W-:Y:S02]  /*0770*/  IADD3 R9, P3, PT, R3.reuse, R10.reuse, RZ ;  /* 0x0000000a03097210 */ /* 0x0c3fe40007f7e0ff */
[----:B------:R-:W-:Y:S02]  /*0780*/  IADD3 R5, PT, PT, R10, 0x1, RZ ;  /* 0x000000010a057810 */ /* 0x000fe40007ffe0ff */
[-C--:B------:R-:W-:Y:S02]  /*0790*/  IADD3 R7, PT, PT, R3, R10.reuse, RZ ;  /* 0x0000000a03077210 */ /* 0x080fe40007ffe0ff */
[----:B------:R-:W-:Y:S01]  /*07a0*/  ISETP.NE.AND P2, PT, R4, R10, PT ;  /* 0x0000000a0400720c */ /* 0x000fe20003f45270 */
[----:B------:R-:W-:Y:S01]  /*07b0*/  VIADD R10, R10, 0x2 ;  /* 0x000000020a0a7836 */ /* 0x000fe20000000000 */
[----:B------:R-:W-:Y:S01]  /*07c0*/  IADD3.X R11, PT, PT, RZ, RZ, RZ, P3, !PT ;  /* 0x000000ffff0b7210 */ /* 0x000fe20001ffe4ff */
[----:B------:R-:W-:Y:S01]  /*07d0*/  IMAD.WIDE.U32 R6, R7, 0x4, R18 ;  /* 0x0000000407067825 */ /* 0x000fe200078e0012 */
[----:B------:R-:W-:-:S02]  /*07e0*/  LEA R8, P4, R9, R18, 0x2 ;  /* 0x0000001209087211 */ /* 0x000fc400078810ff */
[----:B------:R-:W-:Y:S02]  /*07f0*/  ISETP.NE.AND P3, PT, R4, R5, PT ;  /* 0x000000050400720c */ /* 0x000fe40003f65270 */
[----:B------:R-:W-:Y:S02]  /*0800*/  FSEL R5, RZ, 1, P2 ;  /* 0x3f800000ff057808 */ /* 0x000fe40001000000 */
[----:B------:R-:W-:Y:S02]  /*0810*/  LEA.HI.X R9, R9, R19, R11, 0x2, P4 ;  /* 0x0000001309097211 */ /* 0x000fe400020f140b */
[----:B------:R-:W-:Y:S01]  /*0820*/  FSEL R11, RZ, 1, P3 ;  /* 0x3f800000ff0b7808 */ /* 0x000fe20001800000 */
[----:B------:R2:W-:Y:S04]  /*0830*/  STG.E desc[UR8][R6.64], R5 ;  /* 0x0000000506007986 */ /* 0x0005e8000c101908 */
[----:B------:R2:W-:Y:S02]  /*0840*/  STG.E desc[UR8][R8.64+0x4], R11 ;  /* 0x0000040b08007986 */ /* 0x0005e4000c101908 */
.L_x_7:
[-C--:B012---:R-:W-:Y:S02]  /*0850*/  @P1 IADD3 R7, PT, PT, R3, R10.reuse, RZ ;  /* 0x0000000a03071210 */ /* 0x087fe40007ffe0ff */
[----:B------:R-:W-:-:S03]  /*0860*/  @P1 ISETP.NE.AND P2, PT, R4, R10, PT ;  /* 0x0000000a0400120c */ /* 0x000fc60003f45270 */
[----:B------:R-:W-:Y:S01]  /*0870*/  @P1 IMAD.WIDE.U32 R6, R7, 0x4, R18 ;  /* 0x0000000407061825 */ /* 0x000fe200078e0012 */
[----:B------:R-:W-:-:S05]  /*0880*/  @P1 FSEL R3, RZ, 1, P2 ;  /* 0x3f800000ff031808 */ /* 0x000fca0001000000 */
[----:B------:R2:W-:Y:S04]  /*0890*/  @P1 STG.E desc[UR8][R6.64], R3 ;  /* 0x0000000306001986 */ /* 0x0005e8000c101908 */
.L_x_5:
[----:B------:R-:W-:-:S04]  /*08a0*/  IADD3 R4, PT, PT, R4, 0x1, RZ ;  /* 0x0000000104047810 */ /* 0x000fc80007ffe0ff */
[----:B------:R-:W-:-:S13]  /*08b0*/  ISETP.NE.AND P1, PT, R4, R15, PT ;  /* 0x0000000f0400720c */ /* 0x000fda0003f25270 */
[----:B------:R-:W-:Y:S05]  /*08c0*/  @P1 BRA `(.L_x_8) ;  /* 0xfffffff800641947 */ /* 0x000fea000383ffff */
.L_x_2:
[C---:B------:R-:W-:Y:S02]  /*08d0*/  ISETP.GE.AND P0, PT, R15.reuse, 0x2, PT ;  /* 0x000000020f00780c */ /* 0x040fe40003f06270 */
[----:B------:R-:W-:-:S11]  /*08e0*/  IADD3 R12, PT, PT, R15, -0x1, RZ ;  /* 0xffffffff0f0c7810 */ /* 0x000fd60007ffe0ff */
[----:B------:R-:W-:Y:S05]  /*08f0*/  @!P0 BRA `(.L_x_9) ;  /* 0x0000005400f88947 */ /* 0x000fea0003800000 */
[C---:B01----:R-:W-:Y:S01]  /*0900*/  LOP3.LUT R11, R15.reuse, 0x3, RZ, 0xc0, !PT ;  /* 0x000000030f0b7812 */ /* 0x043fe200078ec0ff */
[----:B------:R-:W-:Y:S01]  /*0910*/  UMOV UR4, URZ ;  /* 0x000000ff00047c82 */ /* 0x000fe20008000000 */
[----:B------:R-:W-:-:S07]  /*0920*/  LOP3.LUT R10, R15, 0x7ffffffc, RZ, 0xc0, !PT ;  /* 0x7ffffffc0f0a7812 */ /* 0x000fce00078ec0ff */
.L_x_75:
[----:B-1----:R-:W-:Y:S02]  /*0930*/  HFMA2 R0, -RZ, RZ, 0, 0 ;  /* 0x00000000ff007431 */ /* 0x002fe400000001ff */
[----:B------:R-:W-:Y:S01]  /*0940*/  IMAD.MOV.U32 R8, RZ, RZ, RZ ;  /* 0x000000ffff087224 */ /* 0x000fe200078e00ff */
[----:B------:R-:W-:Y:S02]  /*0950*/  PRMT R4, RZ, 0x7610, R4 ;  /* 0x00007610ff047816 */ /* 0x000fe40000000004 */
[----:B0-234-:R-:W-:-:S07]  /*0960*/  PRMT R5, RZ, 0x7610, R5 ;  /* 0x00007610ff057816 */ /* 0x01dfce0000000005 */
.L_x_15:
[-C--:B------:R-:W-:Y:S01]  /*0970*/  IADD3 R9, PT, PT, R12, -R0.reuse, RZ ;  /* 0x800000000c097210 */ /* 0x080fe20007ffe0ff */
[----:B--2---:R-:W-:Y:S01]  /*0980*/  IMAD R6, R15, R0, RZ ;  /* 0x000000000f067224 */ /* 0x004fe200078e02ff */
[----:B------:R-:W-:Y:S02]  /*0990*/  IADD3 R7, PT, PT, R0, 0x1, RZ ;  /* 0x0000000100077810 */ /* 0x000fe40007ffe0ff */
[C---:B------:R-:W-:Y:S01]  /*09a0*/  LOP3.LUT P2, RZ, R9.reuse, 0xf, RZ, 0xc0, !PT ;  /* 0x0000000f09ff7812 */ /* 0x040fe2000784c0ff */
[----:B------:R-:W-:Y:S01]  /*09b0*/  VIADD R2, R9, 0xffffffff ;  /* 0xffffffff09027836 */ /* 0x000fe20000000000 */
[----:B------:R-:W-:Y:S02]  /*09c0*/  ISETP.NE.AND P0, PT, R7, R12, PT ;  /* 0x0000000c0700720c */ /* 0x000fe40003f05270 */
[----:B------:R-:W-:Y:S02]  /*09d0*/  MOV R0, R7 ;  /* 0x0000000700007202 */ /* 0x000fe40000000f00 */
[----:B------:R-:W-:-:S13]  /*09e0*/  ISETP.GE.U32.AND P1, PT, R2, 0xf, PT ;  /* 0x0000000f0200780c */ /* 0x000fda0003f26070 */
[----:B------:R-:W-:Y:S05]  /*09f0*/  @!P1 BRA `(.L_x_10) ;  /* 0x0000000000a49947 */ /* 0x000fea0003800000 */
[----:B------:R-:W-:Y:S01]  /*0a00*/  LOP3.LUT R9, R9, 0xfffffff0, RZ, 0xc0, !PT ;  /* 0xfffffff009097812 */ /* 0x000fe200078ec0ff */
[----:B------:R-:W-:Y:S01]  /*0a10*/  UMOV UR5, URZ ;  /* 0x000000ff00057c82 */ /* 0x000fe20008000000 */
[----:B------:R-:W-:-:S07]  /*0a20*/  MOV R7, R0 ;  /* 0x0000000000077202 */ /* 0x000fce0000000f00 */
.L_x_11:
[----:B------:R-:W-:-:S05]  /*0a30*/  IADD3 R3, PT, PT, R6, R7, RZ ;  /* 0x0000000706037210 */ /* 0x000fca0007ffe0ff */
[----:B------:R-:W-:-:S05]  /*0a40*/  IMAD.WIDE.U32 R2, R3, 0x4, R20 ;  /* 0x0000000403027825 */ /* 0x000fca00078e0014 */
[----:B------:R-:W2:Y:S04]  /*0a50*/  LDG.E R25, desc[UR8][R2.64] ;  /* 0x0000000802197981 */ /* 0x000ea8000c1e1900 */
[----:B------:R-:W3:Y:S04]  /*0a60*/  LDG.E R26, desc[UR8][R2.64+0x4] ;  /* 0x00000408021a7981 */ /* 0x000ee8000c1e1900 */
[----:B------:R-:W4:Y:S04]  /*0a70*/  LDG.E R28, desc[UR8][R2.64+0x8] ;  /* 0x00000808021c7981 */ /* 0x000f28000c1e1900 */
[----:B------:R-:W5:Y:S04]  /*0a80*/  LDG.E R30, desc[UR8][R2.64+0xc] ;  /* 0x00000c08021e7981 */ /* 0x000f68000c1e1900 */
        /* <DEDUP_REMOVED lines=11> */
[----:B------:R-:W5:Y:S01]  /*0b40*/  LDG.E R24, desc[UR8][R2.64+0x3c] ;  /* 0x00003c0802187981 */ /* 0x000f62000c1e1900 */
[----:B------:R-:W-:Y:S01]  /*0b50*/  UIADD3 UR5, UPT, UPT, UR5, 0x10, URZ ;  /* 0x0000001005057890 */ /* 0x000fe2000fffe0ff */
[----:B------:R-:W-:-:S05]  /*0b60*/  VIADD R7, R7, 0x10 ;  /* 0x0000001007077836 */ /* 0x000fca0000000000 */
[----:B------:R-:W-:Y:S01]  /*0b70*/  ISETP.NE.AND P1, PT, R9, UR5, PT ;  /* 0x0000000509007c0c */ /* 0x000fe2000bf25270 */
[----:B--2---:R-:W-:-:S04]  /*0b80*/  FADD R25, |R25|, R8 ;  /* 0x0000000819197221 */ /* 0x004fc80000000200 */
[----:B---3--:R-:W-:-:S04]  /*0b90*/  FADD R25, R25, |R26| ;  /* 0x4000001a19197221 */ /* 0x008fc80000000000 */
[----:B----4-:R-:W-:-:S04]  /*0ba0*/  FADD R25, R25, |R28| ;  /* 0x4000001c19197221 */ /* 0x010fc80000000000 */
[----:B-----5:R-:W-:-:S04]  /*0bb0*/  FADD R25, R25, |R30| ;  /* 0x4000001e19197221 */ /* 0x020fc80000000000 */
[----:B------:R-:W-:-:S04]  /*0bc0*/  FADD R25, R25, |R32| ;  /* 0x4000002019197221 */ /* 0x000fc80000000000 */
        /* <DEDUP_REMOVED lines=10> */
[----:B------:R-:W-:Y:S01]  /*0c70*/  FADD R8, R17, |R24| ;  /* 0x4000001811087221 */ /* 0x000fe20000000000 */
[----:B------:R-:W-:Y:S06]  /*0c80*/  @P1 BRA `(.L_x_11) ;  /* 0xfffffffc00681947 */ /* 0x000fec000383ffff */
.L_x_10:
[----:B------:R-:W-:Y:S05]  /*0c90*/  @!P2 BRA `(.L_x_12) ;  /* 0x00000004001ca947 */ /* 0x000fea0003800000 */
[----:B------:R-:W-:-:S04]  /*0ca0*/  LOP3.LUT R2, RZ, R5, RZ, 0x33, !PT ;  /* 0x00000005ff027212 */ /* 0x000fc800078e33ff */
[----:B------:R-:W-:-:S04]  /*0cb0*/  IADD3 R2, PT, PT, R15, R2, RZ ;  /* 0x000000020f027210 */ /* 0x000fc80007ffe0ff */
[----:B------:R-:W-:-:S04]  /*0cc0*/  LOP3.LUT R2, R2, 0xf, RZ, 0xc0, !PT ;  /* 0x0000000f02027812 */ /* 0x000fc800078ec0ff */
[C---:B------:R-:W-:Y:S02]  /*0cd0*/  IADD3 R3, PT, PT, R2.reuse, -0x1, RZ ;  /* 0xffffffff02037810 */ /* 0x040fe40007ffe0ff */
[----:B------:R-:W-:Y:S02]  /*0ce0*/  LOP3.LUT P2, RZ, R2, 0x7, RZ, 0xc0, !PT ;  /* 0x0000000702ff7812 */ /* 0x000fe4000784c0ff */
[----:B------:R-:W-:-:S13]  /*0cf0*/  ISETP.GE.U32.AND P1, PT, R3, 0x7, PT ;  /* 0x000000070300780c */ /* 0x000fda0003f26070 */
[----:B------:R-:W-:Y:S05]  /*0d00*/  @!P1 BRA `(.L_x_13) ;  /* 0x00000000005c9947 */ /* 0x000fea0003800000 */
[CC--:B------:R-:W-:Y:S02]  /*0d10*/  IADD3 R3, P1, PT, R6.reuse, R7.reuse, RZ ;  /* 0x0000000706037210 */ /* 0x0c0fe40007f3e0ff */
[----:B------:R-:W-:-:S03]  /*0d20*/  IADD3 R17, PT, PT, R6, R7, RZ ;  /* 0x0000000706117210 */ /* 0x000fc60007ffe0ff */
[----:B------:R-:W-:Y:S01]  /*0d30*/  IMAD.X R9, RZ, RZ, RZ, P1 ;  /* 0x000000ffff097224 */ /* 0x000fe200008e06ff */
[----:B------:R-:W-:Y:S01]  /*0d40*/  LEA R2, P1, R3, R20, 0x2 ;  /* 0x0000001403027211 */ /* 0x000fe200078210ff */
[----:B------:R-:W-:-:S03]  /*0d50*/  IMAD.WIDE.U32 R16, R17, 0x4, R20 ;  /* 0x0000000411107825 */ /* 0x000fc600078e0014 */
[----:B------:R-:W-:-:S03]  /*0d60*/  LEA.HI.X R3, R3, R21, R9, 0x2, P1 ;  /* 0x0000001503037211 */ /* 0x000fc600008f1409 */
[----:B------:R-:W2:Y:S04]  /*0d70*/  LDG.E R17, desc[UR8][R16.64] ;  /* 0x0000000810117981 */ /* 0x000ea8000c1e1900 */
[----:B------:R-:W3:Y:S04]  /*0d80*/  LDG.E R9, desc[UR8][R2.64+0x4] ;  /* 0x0000040802097981 */ /* 0x000ee8000c1e1900 */
[----:B------:R-:W4:Y:S04]  /*0d90*/  LDG.E R23, desc[UR8][R2.64+0x8] ;  /* 0x0000080802177981 */ /* 0x000f28000c1e1900 */
[----:B------:R-:W5:Y:S04]  /*0da0*/  LDG.E R25, desc[UR8][R2.64+0xc] ;  /* 0x00000c0802197981 */ /* 0x000f68000c1e1900 */
[----:B------:R-:W5:Y:S04]  /*0db0*/  LDG.E R27, desc[UR8][R2.64+0x10] ;  /* 0x00001008021b7981 */ /* 0x000f68000c1e1900 */
[----:B------:R-:W5:Y:S04]  /*0dc0*/  LDG.E R29, desc[UR8][R2.64+0x14] ;  /* 0x00001408021d7981 */ /* 0x000f68000c1e1900 */
[----:B------:R-:W5:Y:S04]  /*0dd0*/  LDG.E R31, desc[UR8][R2.64+0x18] ;  /* 0x00001808021f7981 */ /* 0x000f68000c1e1900 */
[----:B------:R-:W5:Y:S01]  /*0de0*/  LDG.E R33, desc[UR8][R2.64+0x1c] ;  /* 0x00001c0802217981 */ /* 0x000f62000c1e1900 */
[----:B------:R-:W-:Y:S01]  /*0df0*/  IADD3 R7, PT, PT, R7, 0x8, RZ ;  /* 0x0000000807077810 */ /* 0x000fe20007ffe0ff */
[----:B--2---:R-:W-:-:S04]  /*0e00*/  FADD R8, R8, |R17| ;  /* 0x4000001108087221 */ /* 0x004fc80000000000 */
[----:B---3--:R-:W-:-:S04]  /*0e10*/  FADD R8, R8, |R9| ;  /* 0x4000000908087221 */ /* 0x008fc80000000000 */
[----:B----4-:R-:W-:-:S04]  /*0e20*/  FADD R8, R8, |R23| ;  /* 0x4000001708087221 */ /* 0x010fc80000000000 */
[----:B-----5:R-:W-:-:S04]  /*0e30*/  FADD R8, R8, |R25| ;  /* 0x4000001908087221 */ /* 0x020fc80000000000 */
[----:B------:R-:W-:-:S04]  /*0e40*/  FADD R8, R8, |R27| ;  /* 0x4000001b08087221 */ /* 0x000fc80000000000 */
[----:B------:R-:W-:-:S04]  /*0e50*/  FADD R8, R8, |R29| ;  /* 0x4000001d08087221 */ /* 0x000fc80000000000 */
[----:B------:R-:W-:-:S04]  /*0e60*/  FADD R8, R8, |R31| ;  /* 0x4000001f08087221 */ /* 0x000fc80000000000 */
[----:B------:R-:W-:-:S07]  /*0e70*/  FADD R8, R8, |R33| ;  /* 0x4000002108087221 */ /* 0x000fce0000000000 */
.L_x_13:
[----:B------:R-:W-:Y:S05]  /*0e80*/  @!P2 BRA `(.L_x_12) ;  /* 0x0000000000a0a947 */ /* 0x000fea0003800000 */
[----:B------:R-:W-:-:S04]  /*0e90*/  LOP3.LUT R2, RZ, R4, RZ, 0x33, !PT ;  /* 0x00000004ff027212 */ /* 0x000fc800078e33ff */
[----:B------:R-:W-:-:S04]  /*0ea0*/  IADD3 R2, PT, PT, R15, R2, RZ ;  /* 0x000000020f027210 */ /* 0x000fc80007ffe0ff */
[----:B------:R-:W-:-:S04]  /*0eb0*/  LOP3.LUT R2, R2, 0xffff, RZ, 0xc0, !PT ;  /* 0x0000ffff02027812 */ /* 0x000fc800078ec0ff */
[C---:B------:R-:W-:Y:S02]  /*0ec0*/  LOP3.LUT R3, R2.reuse, 0x7, RZ, 0xc0, !PT ;  /* 0x0000000702037812 */ /* 0x040fe400078ec0ff */
[----:B------:R-:W-:Y:S02]  /*0ed0*/  LOP3.LUT R9, R2, 0x3, RZ, 0xc0, !PT ;  /* 0x0000000302097812 */ /* 0x000fe400078ec0ff */
[----:B------:R-:W-:Y:S02]  /*0ee0*/  IADD3 R3, PT, PT, R3, -0x1, RZ ;  /* 0xffffffff03037810 */ /* 0x000fe40007ffe0ff */
[----:B------:R-:W-:Y:S02]  /*0ef0*/  ISETP.NE.AND P2, PT, R9, RZ, PT ;  /* 0x000000ff0900720c */ /* 0x000fe40003f45270 */
[----:B------:R-:W-:-:S13]  /*0f00*/  ISETP.GE.U32.AND P1, PT, R3, 0x3, PT ;  /* 0x000000030300780c */ /* 0x000fda0003f26070 */
[----:B------:R-:W-:Y:S05]  /*0f10*/  @!P1 BRA `(.L_x_14) ;  /* 0x00000000003c9947 */ /* 0x000fea0003800000 */
[C---:B------:R-:W-:Y:S01]  /*0f20*/  IADD3 R3, P1, PT, R6.reuse, R7, RZ ;  /* 0x0000000706037210 */ /* 0x040fe20007f3e0ff */
[----:B------:R-:W-:-:S03]  /*0f30*/  IMAD.IADD R17, R6, 0x1, R7 ;  /* 0x0000000106117824 */ /* 0x000fc600078e0207 */
[----:B------:R-:W-:Y:S01]  /*0f40*/  IADD3.X R22, PT, PT, RZ, RZ, RZ, P1, !PT ;  /* 0x000000ffff167210 */ /* 0x000fe20000ffe4ff */
[----:B------:R-:W-:Y:S01]  /*0f50*/  IMAD.WIDE.U32 R16, R17, 0x4, R20 ;  /* 0x0000000411107825 */ /* 0x000fe200078e0014 */
[----:B------:R-:W-:-:S04]  /*0f60*/  LEA R2, P1, R3, R20, 0x2 ;  /* 0x0000001403027211 */ /* 0x000fc800078210ff */
[----:B------:R-:W-:Y:S01]  /*0f70*/  LEA.HI.X R3, R3, R21, R22, 0x2, P1 ;  /* 0x0000001503037211 */ /* 0x000fe200008f1416 */
[----:B------:R-:W2:Y:S04]  /*0f80*/  LDG.E R17, desc[UR8][R16.64] ;  /* 0x0000000810117981 */ /* 0x000ea8000c1e1900 */
[----:B------:R-:W3:Y:S04]  /*0f90*/  LDG.E R23, desc[UR8][R2.64+0x4] ;  /* 0x0000040802177981 */ /* 0x000ee8000c1e1900 */
[----:B------:R-:W4:Y:S04]  /*0fa0*/  LDG.E R25, desc[UR8][R2.64+0x8] ;  /* 0x0000080802197981 */ /* 0x000f28000c1e1900 */
[----:B------:R-:W5:Y:S01]  /*0fb0*/  LDG.E R27, desc[UR8][R2.64+0xc] ;  /* 0x00000c08021b7981 */ /* 0x000f62000c1e1900 */
[----:B------:R-:W-:Y:S01]  /*0fc0*/  IADD3 R7, PT, PT, R7, 0x4, RZ ;  /* 0x0000000407077810 */ /* 0x000fe20007ffe0ff */
[----:B--2---:R-:W-:-:S04]  /*0fd0*/  FADD R8, R8, |R17| ;  /* 0x4000001108087221 */ /* 0x004fc80000000000 */
[----:B---3--:R-:W-:-:S04]  /*0fe0*/  FADD R8, R8, |R23| ;  /* 0x4000001708087221 */ /* 0x008fc80000000000 */
[----:B----4-:R-:W-:-:S04]  /*0ff0*/  FADD R8, R8, |R25| ;  /* 0x4000001908087221 */ /* 0x010fc80000000000 */
[----:B-----5:R-:W-:-:S07]  /*1000*/  FADD R8, R8, |R27| ;  /* 0x4000001b08087221 */ /* 0x020fce0000000000 */
.L_x_14:
[----:B------:R-:W-:Y:S05]  /*1010*/  @!P2 BRA `(.L_x_12) ;  /* 0x00000000003ca947 */ /* 0x000fea0003800000 */
[----:B------:R-:W-:-:S05]  /*1020*/  IADD3 R3, PT, PT, R6, R7, RZ ;  /* 0x0000000706037210 */ /* 0x000fca0007ffe0ff */
[----:B------:R-:W-:-:S06]  /*1030*/  IMAD.WIDE.U32 R2, R3, 0x4, R20 ;  /* 0x0000000403027825 */ /* 0x000fcc00078e0014 */
[----:B------:R-:W2:Y:S01]  /*1040*/  LDG.E R3, desc[UR8][R2.64] ;  /* 0x0000000802037981 */ /* 0x000ea2000c1e1900 */
[----:B------:R-:W-:Y:S01]  /*1050*/  ISETP.NE.AND P1, PT, R9, 0x1, PT ;  /* 0x000000010900780c */ /* 0x000fe20003f25270 */
[----:B--2---:R-:W-:-:S12]  /*1060*/  FADD R8, R8, |R3| ;  /* 0x4000000308087221 */ /* 0x004fd80000000000 */
[----:B------:R-:W-:Y:S05]  /*1070*/  @!P1 BRA `(.L_x_12) ;  /* 0x0000000000249947 */ /* 0x000fea0003800000 */
[----:B------:R-:W-:-:S04]  /*1080*/  IADD3 R3, P1, PT, R6, R7, RZ ;  /* 0x0000000706037210 */ /* 0x000fc80007f3e0ff */
[----:B------:R-:W-:Y:S01]  /*1090*/  LEA R2, P2, R3, R20, 0x2 ;  /* 0x0000001403027211 */ /* 0x000fe200078410ff */
[----:B------:R-:W-:Y:S01]  /*10a0*/  IMAD.X R6, RZ, RZ, RZ, P1 ;  /* 0x000000ffff067224 */ /* 0x000fe200008e06ff */
[----:B------:R-:W-:-:S04]  /*10b0*/  ISETP.NE.AND P1, PT, R9, 0x2, PT ;  /* 0x000000020900780c */ /* 0x000fc80003f25270 */
[----:B------:R-:W-:-:S05]  /*10c0*/  LEA.HI.X R3, R3, R21, R6, 0x2, P2 ;  /* 0x0000001503037211 */ /* 0x000fca00010f1406 */
[----:B------:R-:W2:Y:S04]  /*10d0*/  LDG.E R7, desc[UR8][R2.64+0x4] ;  /* 0x0000040802077981 */ /* 0x000ea8000c1e1900 */
[----:B------:R-:W3:Y:S01]  /*10e0*/  @P1 LDG.E R9, desc[UR8][R2.64+0x8] ;  /* 0x0000080802091981 */ /* 0x000ee2000c1e1900 */
[----:B--2---:R-:W-:-:S04]  /*10f0*/  FADD R8, R8, |R7| ;  /* 0x4000000708087221 */ /* 0x004fc80000000000 */
[----:B---3--:R-:W-:-:S07]  /*1100*/  @P1 FADD R8, R8, |R9| ;  /* 0x4000000908081221 */ /* 0x008fce0000000000 */
.L_x_12:
[----:B------:R-:W-:Y:S02]  /*1110*/  IADD3 R5, PT, PT, R5, 0x1, RZ ;  /* 0x0000000105057810 */ /* 0x000fe40007ffe0ff */
[----:B------:R-:W-:Y:S01]  /*1120*/  IADD3 R4, PT, PT, R4, 0x1, RZ ;  /* 0x0000000104047810 */ /* 0x000fe20007ffe0ff */
[----:B------:R-:W-:Y:S06]  /*1130*/  @P0 BRA `(.L_x_15) ;  /* 0xfffffff8000c0947 */ /* 0x000fec000383ffff */
[----:B------:R-:W-:-:S13]  /*1140*/  FSETP.NEU.AND P0, PT, R8, RZ, PT ;  /* 0x000000ff0800720b */ /* 0x000fda0003f0d000 */
[----:B------:R-:W-:Y:S05]  /*1150*/  @!P0 BRA `(.L_x_9) ;  /* 0x0000004c00e08947 */ /* 0x000fea0003800000 */
[----:B------:R-:W-:Y:S01]  /*1160*/  HFMA2 R36, -RZ, RZ, 0, 0 ;  /* 0x00000000ff247431 */ /* 0x000fe200000001ff */
[----:B------:R-:W-:Y:S02]  /*1170*/  PRMT R9, RZ, 0x7610, R9 ;  /* 0x00007610ff097816 */ /* 0x000fe40000000009 */
[----:B------:R-:W-:-:S07]  /*1180*/  PRMT R8, RZ, 0x7610, R8 ;  /* 0x00007610ff087816 */ /* 0x000fce0000000008 */
.L_x_71:
[----:B01----:R-:W0:Y:S01]  /*1190*/  S2R R3, SR_CgaCtaId ;  /* 0x0000000000037919 */ /* 0x003e220000008800 */
[C---:B------:R-:W-:Y:S01]  /*11a0*/  ISETP.NE.AND P0, PT, R36.reuse, RZ, PT ;  /* 0x000000ff2400720c */ /* 0x040fe20003f05270 */
[C---:B------:R-:W-:Y:S01]  /*11b0*/  VIADD R7, R36.reuse, 0x1 ;  /* 0x0000000124077836 */ /* 0x040fe20000000000 */
[----:B------:R-:W-:Y:S01]  /*11c0*/  MOV R0, 0x400 ;  /* 0x0000040000007802 */ /* 0x000fe20000000f00 */
[----:B------:R-:W-:Y:S01]  /*11d0*/  IMAD R6, R15, R36, RZ ;  /* 0x000000240f067224 */ /* 0x000fe200078e02ff */
[----:B------:R-:W-:Y:S02]  /*11e0*/  LEA R5, R36, R13, 0x2 ;  /* 0x0000000d24057211 */ /* 0x000fe400078e10ff */
[----:B0-----:R-:W-:-:S04]  /*11f0*/  LEA R3, R3, R0, 0x18 ;  /* 0x0000000003037211 */ /* 0x001fc800078ec0ff */
[----:B------:R-:W-:-:S03]  /*1200*/  LEA R4, R36, R3, 0x2 ;  /* 0x0000000324047211 */ /* 0x000fc600078e10ff */
[----:B--234-:R-:W-:Y:S05]  /*1210*/  @P0 BRA `(.L_x_16) ;  /* 0x0000001c00140947 */ /* 0x01cfea0003800000 */
[----:B------:R-:W-:Y:S01]  /*1220*/  MOV R24, 0x1 ;  /* 0x0000000100187802 */ /* 0x000fe20000000f00 */
[----:B------:R-:W-:Y:S01]  /*1230*/  IMAD.MOV.U32 R25, RZ, RZ, RZ ;  /* 0x000000ffff197224 */ /* 0x000fe200078e00ff */
[----:B------:R-:W-:Y:S02]  /*1240*/  PRMT R29, RZ, 0x7610, R29 ;  /* 0x00007610ff1d7816 */ /* 0x000fe4000000001d */
[----:B------:R-:W-:-:S07]  /*1250*/  PRMT R30, RZ, 0x7610, R30 ;  /* 0x00007610ff1e7816 */ /* 0x000fce000000001e */
.L_x_41:
[----:B0-2-4-:R-:W-:-:S05]  /*1260*/  IADD3 R35, PT, PT, R6, R24, RZ ;  /* 0x0000001806237210 */ /* 0x015fca0007ffe0ff */
[----:B------:R-:W-:-:S05]  /*1270*/  IMAD.WIDE.U32 R34, R35, 0x4, R20 ;  /* 0x0000000423227825 */ /* 0x000fca00078e0014 */
[----:B------:R-:W2:Y:S01]  /*1280*/  LDG.E R2, desc[UR8][R34.64] ;  /* 0x0000000822027981 */ /* 0x000ea2000c1e1900 */
[----:B------:R-:W-:Y:S01]  /*1290*/  UISETP.GE.U32.AND UP0, UPT, UR4, 0x5, UPT ;  /* 0x000000050400788c */ /* 0x000fe2000bf06070 */
[----:B-1-3--:R-:W-:Y:S01]  /*12a0*/  LEA R31, R24, R13, 0x2 ;  /* 0x0000000d181f7211 */ /* 0x00afe200078e10ff */
[----:B--2---:R-:W-:-:S07]  /*12b0*/  FMUL R3, |R2|, 100 ;  /* 0x42c8000002037820 */ /* 0x004fce0000400200 */
[----:B------:R-:W-:Y:S05]  /*12c0*/  BRA.U !UP0, `(.L_x_17) ;  /* 0x0000000108247547 */ /* 0x000fea000b800000 */
[----:B------:R-:W0:Y:S02]  /*12d0*/  LDS R0, [R5] ;  /* 0x0000000005007984 */ /* 0x000e240000000800 */
[----:B0-----:R-:W-:-:S05]  /*12e0*/  FMUL R0, |R0|, 1.1920928955078125e-07 ;  /* 0x3400000000007820 */ /* 0x001fca0000400200 */
[----:B------:R-:W-:-:S13]  /*12f0*/  FSETP.GTU.AND P0, PT, R3, R0, PT ;  /* 0x000000000300720b */ /* 0x000fda0003f0c000 */
[----:B------:R-:W-:Y:S05]  /*1300*/  @P0 BRA `(.L_x_17) ;  /* 0x0000000000140947 */ /* 0x000fea0003800000 */
[----:B------:R-:W0:Y:S02]  /*1310*/  LDS R0, [R31] ;  /* 0x000000001f007984 */ /* 0x000e240000000800 */
[----:B0-----:R-:W-:-:S05]  /*1320*/  FMUL R0, |R0|, 1.1920928955078125e-07 ;  /* 0x3400000000007820 */ /* 0x001fca0000400200 */
[----:B------:R-:W-:-:S13]  /*1330*/  FSETP.GTU.AND P0, PT, R3, R0, PT ;  /* 0x000000000300720b */ /* 0x000fda0003f0c000 */
[----:B------:R0:W-:Y:S01]  /*1340*/  @!P0 STG.E desc[UR8][R34.64], RZ ;  /* 0x000000ff22008986 */ /* 0x0001e2000c101908 */
[----:B------:R-:W-:Y:S05]  /*1350*/  @!P0 BRA `(.L_x_18) ;  /* 0x0000001800a88947 */ /* 0x000fea0003800000 */
.L_x_17:
[----:B------:R-:W-:-:S13]  /*1360*/  FSETP.GT.AND P0, PT, |R2|, RZ, PT ;  /* 0x000000ff0200720b */ /* 0x000fda0003f04200 */
[----:B------:R-:W-:Y:S05]  /*1370*/  @!P0 BRA `(.L_x_18) ;  /* 0x0000001800a08947 */ /* 0x000fea0003800000 */
[----:B------:R-:W-:Y:S04]  /*1380*/  LDS R23, [R31] ;  /* 0x000000001f177984 */ /* 0x000fe80000000800 */
[----:B------:R-:W1:Y:S02]  /*1390*/  LDS R0, [R5] ;  /* 0x0000000005007984 */ /* 0x000e640000000800 */
[----:B-1----:R-:W-:-:S04]  /*13a0*/  FADD R23, -R0, R23 ;  /* 0x0000001700177221 */ /* 0x002fc80000000100 */
[----:B------:R-:W-:-:S05]  /*13b0*/  FMUL R0, |R23|, 1.1920928955078125e-07 ;  /* 0x3400000017007820 */ /* 0x000fca0000400200 */
[----:B------:R-:W-:-:S13]  /*13c0*/  FSETP.GTU.AND P0, PT, R3, R0, PT ;  /* 0x000000000300720b */ /* 0x000fda0003f0c000 */
[----:B------:R-:W-:Y:S05]  /*13d0*/  @P0 BRA `(.L_x_19) ;  /* 0x0000000000380947 */ /* 0x000fea0003800000 */
[----:B------:R-:W1:Y:S08]  /*13e0*/  MUFU.RCP R0, R23 ;  /* 0x0000001700007308 */ /* 0x000e700000001000 */
[----:B------:R-:W2:Y:S01]  /*13f0*/  FCHK P0, R2, R23 ;  /* 0x0000001702007302 */ /* 0x000ea20000000000 */
[----:B-1----:R-:W-:-:S04]  /*1400*/  FFMA R3, -R23, R0, 1 ;  /* 0x3f80000017037423 */ /* 0x002fc80000000100 */
[----:B------:R-:W-:-:S04]  /*1410*/  FFMA R3, R0, R3, R0 ;  /* 0x0000000300037223 */ /* 0x000fc80000000000 */
[----:B------:R-:W-:-:S04]  /*1420*/  FFMA R0, R2, R3, RZ ;  /* 0x0000000302007223 */ /* 0x000fc800000000ff */
[----:B------:R-:W-:-:S04]  /*1430*/  FFMA R16, -R23, R0, R2 ;  /* 0x0000000017107223 */ /* 0x000fc80000000102 */
[----:B------:R-:W-:Y:S01]  /*1440*/  FFMA R33, R3, R16, R0 ;  /* 0x0000001003217223 */ /* 0x000fe20000000000 */
[----:B--2---:R-:W-:Y:S06]  /*1450*/  @!P0 BRA `(.L_x_20) ;  /* 0x0000000000c08947 */ /* 0x004fec0003800000 */
[----:B------:R-:W-:Y:S01]  /*1460*/  MOV R0, R23 ;  /* 0x0000001700007202 */ /* 0x000fe20000000f00 */
[----:B------:R-:W-:Y:S01]  /*1470*/  IMAD.MOV.U32 R23, RZ, RZ, R2 ;  /* 0x000000ffff177224 */ /* 0x000fe200078e0002 */
[----:B------:R-:W-:-:S07]  /*1480*/  MOV R16, 0x14a0 ;  /* 0x000014a000107802 */ /* 0x000fce0000000f00 */
[----:B0-----:R-:W-:Y:S05]  /*1490*/  CALL.REL.NOINC `($__internal_2_$__cuda_sm3x_div_rn_noftz_f32_slowpath) ;  /* 0x0000005c00d07944 */ /* 0x001fea0003c00000 */
[----:B------:R-:W-:Y:S01]  /*14a0*/  MOV R33, R0 ;  /* 0x0000000000217202 */ /* 0x000fe20000000f00 */
[----:B------:R-:W-:Y:S06]  /*14b0*/  BRA `(.L_x_20) ;  /* 0x0000000000a87947 */ /* 0x000fec0003800000 */
.L_x_19:
[----:B------:R-:W1:Y:S01]  /*14c0*/  MUFU.RCP R3, R2 ;  /* 0x0000000200037308 */ /* 0x000e620000001000 */
[----:B------:R-:W-:-:S07]  /*14d0*/  FMUL R23, R23, 0.5 ;  /* 0x3f00000017177820 */ /* 0x000fce0000400000 */
[----:B------:R-:W2:Y:S01]  /*14e0*/  FCHK P0, R23, R2 ;  /* 0x0000000217007302 */ /* 0x000ea20000000000 */
[----:B-1----:R-:W-:-:S04]  /*14f0*/  FFMA R0, -R2, R3, 1 ;  /* 0x3f80000002007423 */ /* 0x002fc80000000103 */
[----:B------:R-:W-:-:S04]  /*1500*/  FFMA R0, R3, R0, R3 ;  /* 0x0000000003007223 */ /* 0x000fc80000000003 */
[----:B------:R-:W-:-:S04]  /*1510*/  FFMA R3, R23, R0, RZ ;  /* 0x0000000017037223 */ /* 0x000fc800000000ff */
[----:B------:R-:W-:-:S04]  /*1520*/  FFMA R16, -R2, R3, R23 ;  /* 0x0000000302107223 */ /* 0x000fc80000000117 */
[----:B------:R-:W-:Y:S01]  /*1530*/  FFMA R3, R0, R16, R3 ;  /* 0x0000001000037223 */ /* 0x000fe20000000003 */
[----:B--2---:R-:W-:Y:S06]  /*1540*/  @!P0 BRA `(.L_x_21) ;  /* 0x0000000000108947 */ /* 0x004fec0003800000 */
[----:B------:R-:W-:Y:S02]  /*1550*/  MOV R0, R2 ;  /* 0x0000000200007202 */ /* 0x000fe40000000f00 */
[----:B------:R-:W-:-:S07]  /*1560*/  MOV R16, 0x1580 ;  /* 0x0000158000107802 */ /* 0x000fce0000000f00 */
[----:B0-----:R-:W-:Y:S05]  /*1570*/  CALL.REL.NOINC `($__internal_2_$__cuda_sm3x_div_rn_noftz_f32_slowpath) ;  /* 0x0000005c00987944 */ /* 0x001fea0003c00000 */
[----:B------:R-:W-:-:S07]  /*1580*/  MOV R3, R0 ;  /* 0x0000000000037202 */ /* 0x000fce0000000f00 */
.L_x_21:
[----:B------:R-:W-:-:S04]  /*1590*/  FFMA R17, R3, R3, 1 ;  /* 0x3f80000003117423 */ /* 0x000fc80000000003 */
[----:B------:R-:W-:Y:S01]  /*15a0*/  VIADD R0, R17, 0xf3000000 ;  /* 0xf300000011007836 */ /* 0x000fe20000000000 */
[----:B------:R1:W2:Y:S04]  /*15b0*/  MUFU.RSQ R16, R17 ;  /* 0x0000001100107308 */ /* 0x0002a80000001400 */
[----:B------:R-:W-:-:S13]  /*15c0*/  ISETP.GT.U32.AND P0, PT, R0, 0x727fffff, PT ;  /* 0x727fffff0000780c */ /* 0x000fda0003f04070 */
[----:B-12---:R-:W-:Y:S05]  /*15d0*/  @!P0 BRA `(.L_x_22) ;  /* 0x0000000000108947 */ /* 0x006fea0003800000 */
[----:B------:R-:W-:Y:S02]  /*15e0*/  MOV R0, R17 ;  /* 0x0000001100007202 */ /* 0x000fe40000000f00 */
[----:B------:R-:W-:-:S07]  /*15f0*/  MOV R16, 0x1610 ;  /* 0x0000161000107802 */ /* 0x000fce0000000f00 */
[----:B0-----:R-:W-:Y:S05]  /*1600*/  CALL.REL.NOINC `($__internal_1_$__cuda_sm20_sqrt_rn_f32_slowpath) ;  /* 0x0000005c00187944 */ /* 0x001fea0003c00000 */
[----:B------:R-:W-:Y:S05]  /*1610*/  BRA `(.L_x_23) ;  /* 0x0000000000107947 */ /* 0x000fea0003800000 */
.L_x_22:
[----:B------:R-:W-:Y:S01]  /*1620*/  FMUL.FTZ R0, R17, R16 ;  /* 0x0000001011007220 */ /* 0x000fe20000410000 */
[----:B------:R-:W-:-:S03]  /*1630*/  FMUL.FTZ R16, R16, 0.5 ;  /* 0x3f00000010107820 */ /* 0x000fc60000410000 */
[----:B------:R-:W-:-:S04]  /*1640*/  FFMA R17, -R0, R0, R17 ;  /* 0x0000000000117223 */ /* 0x000fc80000000111 */
[----:B------:R-:W-:-:S07]  /*1650*/  FFMA R0, R17, R16, R0 ;  /* 0x0000001011007223 */ /* 0x000fce0000000000 */
.L_x_23:
[----:B------:R-:W-:-:S05]  /*1660*/  FADD R16, R0, |R3| ;  /* 0x4000000300107221 */ /* 0x000fca0000000000 */
[----:B------:R-:W-:-:S04]  /*1670*/  IADD3 R0, PT, PT, R16, 0x1800000, RZ ;  /* 0x0180000010007810 */ /* 0x000fc80007ffe0ff */
[----:B------:R-:W-:-:S04]  /*1680*/  LOP3.LUT R0, R0, 0x7f800000, RZ, 0xc0, !PT ;  /* 0x7f80000000007812 */ /* 0x000fc800078ec0ff */
[----:B------:R-:W-:-:S13]  /*1690*/  ISETP.GT.U32.AND P0, PT, R0, 0x1ffffff, PT ;  /* 0x01ffffff0000780c */ /* 0x000fda0003f04070 */
[----:B------:R-:W-:Y:S05]  /*16a0*/  @P0 BRA `(.L_x_24) ;  /* 0x0000000000140947 */ /* 0x000fea0003800000 */
[----:B------:R-:W-:Y:S02]  /*16b0*/  MOV R0, R16 ;  /* 0x0000001000007202 */ /* 0x000fe40000000f00 */
[----:B------:R-:W-:-:S07]  /*16c0*/  MOV R16, 0x16e0 ;  /* 0x000016e000107802 */ /* 0x000fce0000000f00 */
[----:B0-----:R-:W-:Y:S05]  /*16d0*/  CALL.REL.NOINC `($__internal_0_$__cuda_sm20_rcp_rn_f32_slowpath) ;  /* 0x0000005800147944 */ /* 0x001fea0003c00000 */
[----:B------:R-:W-:Y:S01]  /*16e0*/  IMAD.MOV.U32 R33, RZ, RZ, R0 ;  /* 0x000000ffff217224 */ /* 0x000fe200078e0000 */
[----:B------:R-:W-:Y:S06]  /*16f0*/  BRA `(.L_x_25) ;  /* 0x0000000000107947 */ /* 0x000fec0003800000 */
.L_x_24:
[----:B------:R-:W1:Y:S02]  /*1700*/  MUFU.RCP R33, R16 ;  /* 0x0000001000217308 */ /* 0x000e640000001000 */
[----:B-1----:R-:W-:-:S04]  /*1710*/  FFMA R0, R16, R33, -1 ;  /* 0xbf80000010007423 */ /* 0x002fc80000000021 */
[----:B------:R-:W-:-:S04]  /*1720*/  FADD.FTZ R0, -R0, -RZ ;  /* 0x800000ff00007221 */ /* 0x000fc80000010100 */
[----:B------:R-:W-:-:S07]  /*1730*/  FFMA R33, R33, R0, R33 ;  /* 0x0000000021217223 */ /* 0x000fce0000000021 */
.L_x_25:
[----:B------:R-:W-:-:S04]  /*1740*/  FSETP.GEU.AND P0, PT, R3, RZ, PT ;  /* 0x000000ff0300720b */ /* 0x000fc80003f0e000 */
[----:B------:R-:W-:-:S09]  /*1750*/  FSEL R33, -R33, R33, !P0 ;  /* 0x0000002121217208 */ /* 0x000fd20004000100 */
.L_x_20:
[----:B------:R-:W-:-:S04]  /*1760*/  FFMA R3, R33, R33, 1 ;  /* 0x3f80000021037423 */ /* 0x000fc80000000021 */
[----:B------:R1:W2:Y:S01]  /*1770*/  MUFU.RSQ R16, R3 ;  /* 0x0000000300107308 */ /* 0x0002a20000001400 */
[----:B------:R-:W-:-:S04]  /*1780*/  IADD3 R0, PT, PT, R3, -0xd000000, RZ ;  /* 0xf300000003007810 */ /* 0x000fc80007ffe0ff */
[----:B------:R-:W-:-:S13]  /*1790*/  ISETP.GT.U32.AND P0, PT, R0, 0x727fffff, PT ;  /* 0x727fffff0000780c */ /* 0x000fda0003f04070 */
[----:B-12---:R-:W-:Y:S05]  /*17a0*/  @!P0 BRA `(.L_x_26) ;  /* 0x0000000000108947 */ /* 0x006fea0003800000 */
[----:B------:R-:W-:Y:S02]  /*17b0*/  MOV R0, R3 ;  /* 0x0000000300007202 */ /* 0x000fe40000000f00 */
[----:B------:R-:W-:-:S07]  /*17c0*/  MOV R16, 0x17e0 ;  /* 0x000017e000107802 */ /* 0x000fce0000000f00 */
[----:B0-----:R-:W-:Y:S05]  /*17d0*/  CALL.REL.NOINC `($__internal_1_$__cuda_sm20_sqrt_rn_f32_slowpath) ;  /* 0x0000005800a47944 */ /* 0x001fea0003c00000 */
[----:B------:R-:W-:Y:S05]  /*17e0*/  BRA `(.L_x_27) ;  /* 0x0000000000107947 */ /* 0x000fea0003800000 */
.L_x_26:
[----:B------:R-:W-:Y:S01]  /*17f0*/  FMUL.FTZ R0, R3, R16 ;  /* 0x0000001003007220 */ /* 0x000fe20000410000 */
[----:B------:R-:W-:-:S03]  /*1800*/  FMUL.FTZ R16, R16, 0.5 ;  /* 0x3f00000010107820 */ /* 0x000fc60000410000 */
[----:B------:R-:W-:-:S04]  /*1810*/  FFMA R3, -R0, R0, R3 ;  /* 0x0000000000037223 */ /* 0x000fc80000000103 */
[----:B------:R-:W-:-:S07]  /*1820*/  FFMA R0, R3, R16, R0 ;  /* 0x0000001003007223 */ /* 0x000fce0000000000 */
.L_x_27:
[----:B------:R-:W-:-:S04]  /*1830*/  IADD3 R3, PT, PT, R0, 0x1800000, RZ ;  /* 0x0180000000037810 */ /* 0x000fc80007ffe0ff */
[----:B------:R-:W-:-:S04]  /*1840*/  LOP3.LUT R3, R3, 0x7f800000, RZ, 0xc0, !PT ;  /* 0x7f80000003037812 */ /* 0x000fc800078ec0ff */
[----:B------:R-:W-:-:S13]  /*1850*/  ISETP.GT.U32.AND P0, PT, R3, 0x1ffffff, PT ;  /* 0x01ffffff0300780c */ /* 0x000fda0003f04070 */
[----:B------:R-:W-:Y:S05]  /*1860*/  @P0 BRA `(.L_x_28) ;  /* 0x0000000000100947 */ /* 0x000fea0003800000 */
[----:B------:R-:W-:-:S07]  /*1870*/  MOV R16, 0x1890 ;  /* 0x0000189000107802 */ /* 0x000fce0000000f00 */
[----:B0-----:R-:W-:Y:S05]  /*1880*/  CALL.REL.NOINC `($__internal_0_$__cuda_sm20_rcp_rn_f32_slowpath) ;  /* 0x0000005400a87944 */ /* 0x001fea0003c00000 */
[----:B------:R-:W-:Y:S01]  /*1890*/  IMAD.MOV.U32 R16, RZ, RZ, R0 ;  /* 0x000000ffff107224 */ /* 0x000fe200078e0000 */
[----:B------:R-:W-:Y:S06]  /*18a0*/  BRA `(.L_x_29) ;  /* 0x0000000000107947 */ /* 0x000fec0003800000 */
.L_x_28:
[----:B------:R-:W1:Y:S02]  /*18b0*/  MUFU.RCP R3, R0 ;  /* 0x0000000000037308 */ /* 0x000e640000001000 */
[----:B-1----:R-:W-:-:S04]  /*18c0*/  FFMA R16, R3, R0, -1 ;  /* 0xbf80000003107423 */ /* 0x002fc80000000000 */
[----:B------:R-:W-:-:S04]  /*18d0*/  FADD.FTZ R16, -R16, -RZ ;  /* 0x800000ff10107221 */ /* 0x000fc80000010100 */
[----:B------:R-:W-:-:S07]  /*18e0*/  FFMA R16, R3, R16, R3 ;  /* 0x0000001003107223 */ /* 0x000fce0000000003 */
.L_x_29:
[C---:B------:R-:W-:Y:S01]  /*18f0*/  FADD R22, R16.reuse, 1 ;  /* 0x3f80000010167421 */ /* 0x040fe20000000000 */
[----:B------:R-:W-:-:S03]  /*1900*/  FMUL R3, R16, R33 ;  /* 0x0000002110037220 */ /* 0x000fc60000400000 */
        /* <DEDUP_REMOVED lines=9> */
[----:B------:R-:W-:Y:S02]  /*19a0*/  MOV R23, R3 ;  /* 0x0000000300177202 */ /* 0x000fe40000000f00 */
[----:B------:R-:W-:-:S07]  /*19b0*/  MOV R16, 0x19d0 ;  /* 0x000019d000107802 */ /* 0x000fce0000000f00 */
[----:B0-----:R-:W-:Y:S05]  /*19c0*/  CALL.REL.NOINC `($__internal_2_$__cuda_sm3x_div_rn_noftz_f32_slowpath) ;  /* 0x0000005800847944 */ /* 0x001fea0003c00000 */
.L_x_30:
[----:B------:R-:W1:Y:S01]  /*19d0*/  LDS R17, [R4] ;  /* 0x0000000004117984 */ /* 0x000e620000000800 */
[----:B------:R-:W-:Y:S02]  /*19e0*/  MOV R16, 0x400 ;  /* 0x0000040000107802 */ /* 0x000fe40000000f00 */
[----:B------:R-:W-:Y:S01]  /*19f0*/  ISETP.NE.AND P0, PT, R25, RZ, PT ;  /* 0x000000ff1900720c */ /* 0x000fe20003f05270 */
[----:B------:R-:W2:Y:S01]  /*1a00*/  S2R R27, SR_CgaCtaId ;  /* 0x00000000001b7919 */ /* 0x000ea20000008800 */
[----:B------:R-:W-:Y:S01]  /*1a10*/  STG.E desc[UR8][R34.64], RZ ;  /* 0x000000ff22007986 */ /* 0x000fe2000c101908 */
[----:B--2---:R-:W-:Y:S01]  /*1a20*/  LEA R27, R27, R16, 0x18 ;  /* 0x000000101b1b7211 */ /* 0x004fe200078ec0ff */
[----:B-1----:R-:W-:-:S03]  /*1a30*/  FFMA R17, -R2, R33, R17 ;  /* 0x0000002102117223 */ /* 0x002fc60000000111 */
[----:B------:R-:W-:Y:S02]  /*1a40*/  LEA R22, R24, R27, 0x2 ;  /* 0x0000001b18167211 */ /* 0x000fe400078e10ff */
[----:B------:R-:W-:Y:S04]  /*1a50*/  STS [R4], R17 ;  /* 0x0000001104007388 */ /* 0x000fe80000000800 */
[----:B------:R-:W1:Y:S02]  /*1a60*/  LDS R23, [R5] ;  /* 0x0000000005177984 */ /* 0x000e640000000800 */
[----:B-1----:R-:W-:-:S05]  /*1a70*/  FFMA R16, -R2, R33, R23 ;  /* 0x0000002102107223 */ /* 0x002fca0000000117 */
[----:B------:R-:W-:Y:S04]  /*1a80*/  STS [R5], R16 ;  /* 0x0000001005007388 */ /* 0x000fe80000000800 */
[----:B------:R-:W1:Y:S02]  /*1a90*/  LDS R23, [R22] ;  /* 0x0000000016177984 */ /* 0x000e640000000800 */
[----:B-1----:R-:W-:-:S05]  /*1aa0*/  FFMA R23, R2, R33, R23 ;  /* 0x0000002102177223 */ /* 0x002fca0000000017 */
[----:B------:R-:W-:Y:S04]  /*1ab0*/  STS [R22], R23 ;  /* 0x0000001716007388 */ /* 0x000fe80000000800 */
[----:B------:R-:W1:Y:S02]  /*1ac0*/  LDS R17, [R31] ;  /* 0x000000001f117984 */ /* 0x000e640000000800 */
[----:B-1----:R-:W-:-:S05]  /*1ad0*/  FFMA R2, R2, R33, R17 ;  /* 0x0000002102027223 */ /* 0x002fca0000000011 */
[----:B------:R1:W-:Y:S01]  /*1ae0*/  STS [R31], R2 ;  /* 0x000000021f007388 */ /* 0x0003e20000000800 */
[----:B------:R-:W-:Y:S05]  /*1af0*/  @!P0 BRA `(.L_x_31) ;  /* 0x0000000800ec8947 */ /* 0x000fea0003800000 */
[C---:B-1----:R-:W-:Y:S01]  /*1b00*/  VIADD R2, R25.reuse, 0xffffffff ;  /* 0xffffffff19027836 */ /* 0x042fe20000000000 */
[----:B------:R-:W-:-:S04]  /*1b10*/  LOP3.LUT P1, RZ, R25, 0x7, RZ, 0xc0, !PT ;  /* 0x0000000719ff7812 */ /* 0x000fc8000782c0ff */
[----:B------:R-:W-:Y:S01]  /*1b20*/  ISETP.GE.U32.AND P0, PT, R2, 0x7, PT ;  /* 0x000000070200780c */ /* 0x000fe20003f06070 */
[----:B------:R-:W-:-:S12]  /*1b30*/  HFMA2 R2, -RZ, RZ, 0, 0 ;  /* 0x00000000ff027431 */ /* 0x000fd800000001ff */
[----:B------:R-:W-:Y:S05]  /*1b40*/  @!P0 BRA `(.L_x_32) ;  /* 0x0000000400608947 */ /* 0x000fea0003800000 */
[----:B------:R-:W-:Y:S02]  /*1b50*/  LOP3.LUT R2, R25, 0xfffffff8, RZ, 0xc0, !PT ;  /* 0xfffffff819027812 */ /* 0x000fe400078ec0ff */
[----:B------:R-:W-:-:S07]  /*1b60*/  MOV R31, RZ ;  /* 0x000000ff001f7202 */ /* 0x000fce0000000f00 */
.L_x_33:
[-C--:B--2---:R-:W-:Y:S01]  /*1b70*/  IMAD R17, R15, R31.reuse, R15 ;  /* 0x0000001f0f117224 */ /* 0x084fe200078e020f */
[----:B------:R-:W-:-:S03]  /*1b80*/  IADD3 R27, PT, PT, R6, R31, RZ ;  /* 0x0000001f061b7210 */ /* 0x000fc60007ffe0ff */
[----:B------:R-:W-:Y:S02]  /*1b90*/  IMAD.IADD R23, R17, 0x1, R24 ;  /* 0x0000000111177824 */ /* 0x000fe400078e0218 */
[----:B------:R-:W-:-:S04]  /*1ba0*/  IMAD.WIDE.U32 R26, R27, 0x4, R20 ;  /* 0x000000041b1a7825 */ /* 0x000fc800078e0014 */
[----:B------:R-:W-:Y:S01]  /*1bb0*/  IMAD.WIDE.U32 R16, R23, 0x4, R20 ;  /* 0x0000000417107825 */ /* 0x000fe200078e0014 */
[----:B------:R-:W2:Y:S04]  /*1bc0*/  LDG.E R22, desc[UR8][R26.64+0x4] ;  /* 0x000004081a167981 */ /* 0x000ea8000c1e1900 */
[----:B------:R-:W2:Y:S01]  /*1bd0*/  LDG.E R33, desc[UR8][R16.64] ;  /* 0x0000000810217981 */ /* 0x000ea2000c1e1900 */
[----:B------:R-:W-:Y:S01]  /*1be0*/  IADD3 R32, PT, PT, R15, R23, RZ ;  /* 0x000000170f207210 */ /* 0x000fe20007ffe0ff */
[----:B--2---:R-:W-:-:S04]  /*1bf0*/  FFMA R28, R22, R0, R33 ;  /* 0x00000000161c7223 */ /* 0x004fc80000000021 */
[--C-:B0-----:R-:W-:Y:S01]  /*1c00*/  FFMA R35, -R3, R28, R22.reuse ;  /* 0x0000001c03237223 */ /* 0x101fe20000000116 */
[----:B------:R-:W-:-:S04]  /*1c10*/  FFMA R22, R33, -R0, R22 ;  /* 0x8000000021167223 */ /* 0x000fc80000000016 */
[----:B------:R-:W-:Y:S01]  /*1c20*/  FFMA R37, R3, R22, R33 ;  /* 0x0000001603257223 */ /* 0x000fe20000000021 */
[----:B------:R-:W-:Y:S01]  /*1c30*/  IMAD.WIDE.U32 R22, R32, 0x4, R20 ;  /* 0x0000000420167825 */ /* 0x000fe200078e0014 */
[----:B------:R-:W-:Y:S04]  /*1c40*/  STG.E desc[UR8][R26.64+0x4], R35 ;  /* 0x000004231a007986 */ /* 0x000fe8000c101908 */
[----:B------:R0:W-:Y:S04]  /*1c50*/  STG.E desc[UR8][R16.64], R37 ;  /* 0x0000002510007986 */ /* 0x0001e8000c101908 */
[----:B------:R-:W2:Y:S04]  /*1c60*/  LDG.E R28, desc[UR8][R26.64+0x8] ;  /* 0x000008081a1c7981 */ /* 0x000ea8000c1e1900 */
[----:B------:R-:W2:Y:S02]  /*1c70*/  LDG.E R33, desc[UR8][R22.64] ;  /* 0x0000000816217981 */ /* 0x000ea4000c1e1900 */
[----:B--2---:R-:W-:-:S04]  /*1c80*/  FFMA R34, R28, R0, R33 ;  /* 0x000000001c227223 */ /* 0x004fc80000000021 */
[--C-:B------:R-:W-:Y:S01]  /*1c90*/  FFMA R39, -R3, R34, R28.reuse ;  /* 0x0000002203277223 */ /* 0x100fe2000000011c */
[----:B------:R-:W-:Y:S01]  /*1ca0*/  FFMA R28, R33, -R0, R28 ;  /* 0x80000000211c7223 */ /* 0x000fe2000000001c */
[----:B------:R-:W-:-:S03]  /*1cb0*/  IADD3 R34, PT, PT, R15, R32, RZ ;  /* 0x000000200f227210 */ /* 0x000fc60007ffe0ff */
[----:B------:R-:W-:Y:S01]  /*1cc0*/  FFMA R41, R3, R28, R33 ;  /* 0x0000001c03297223 */ /* 0x000fe20000000021 */
[----:B------:R-:W-:Y:S01]  /*1cd0*/  STG.E desc[UR8][R26.64+0x8], R39 ;  /* 0x000008271a007986 */ /* 0x000fe2000c101908 */
[----:B------:R-:W-:-:S03]  /*1ce0*/  IMAD.WIDE.U32 R32, R34, 0x4, R20 ;  /* 0x0000000422207825 */ /* 0x000fc600078e0014 */
[----:B------:R1:W-:Y:S04]  /*1cf0*/  STG.E desc[UR8][R22.64], R41 ;  /* 0x0000002916007986 */ /* 0x0003e8000c101908 */
[----:B0-----:R-:W2:Y:S04]  /*1d00*/  LDG.E R16, desc[UR8][R26.64+0xc] ;  /* 0x00000c081a107981 */ /* 0x001ea8000c1e1900 */
[----:B------:R-:W2:Y:S01]  /*1d10*/  LDG.E R17, desc[UR8][R32.64] ;  /* 0x0000000820117981 */ /* 0x000ea2000c1e1900 */
[----:B------:R-:W-:Y:S01]  /*1d20*/  IADD3 R34, PT, PT, R15, R34, RZ ;  /* 0x000000220f227210 */ /* 0x000fe20007ffe0ff */
[----:B--2---:R-:W-:-:S04]  /*1d30*/  FFMA R28, R16, R0, R17 ;  /* 0x00000000101c7223 */ /* 0x004fc80000000011 */
[--C-:B------:R-:W-:Y:S01]  /*1d40*/  FFMA R35, -R3, R28, R16.reuse ;  /* 0x0000001c03237223 */ /* 0x100fe20000000110 */
[----:B------:R-:W-:-:S04]  /*1d50*/  FFMA R16, R17, -R0, R16 ;  /* 0x8000000011107223 */ /* 0x000fc80000000010 */
[----:B------:R-:W-:Y:S01]  /*1d60*/  FFMA R37, R3, R16, R17 ;  /* 0x0000001003257223 */ /* 0x000fe20000000011 */
[----:B------:R-:W-:Y:S01]  /*1d70*/  IMAD.WIDE.U32 R16, R34, 0x4, R20 ;  /* 0x0000000422107825 */ /* 0x000fe200078e0014 */
[----:B------:R-:W-:Y:S04]  /*1d80*/  STG.E desc[UR8][R26.64+0xc], R35 ;  /* 0x00000c231a007986 */ /* 0x000fe8000c101908 */
[----:B------:R0:W-:Y:S04]  /*1d90*/  STG.E desc[UR8][R32.64], R37 ;  /* 0x0000002520007986 */ /* 0x0001e8000c101908 */
[----:B-1----:R-:W2:Y:S04]  /*1da0*/  LDG.E R22, desc[UR8][R26.64+0x10] ;  /* 0x000010081a167981 */ /* 0x002ea8000c1e1900 */
[----:B------:R-:W2:Y:S01]  /*1db0*/  LDG.E R23, desc[UR8][R16.64] ;  /* 0x0000000810177981 */ /* 0x000ea2000c1e1900 */
[----:B------:R-:W-:-:S02]  /*1dc0*/  IMAD.IADD R34, R15, 0x1, R34 ;  /* 0x000000010f227824 */ /* 0x000fc400078e0222 */
[----:B--2---:R-:W-:-:S04]  /*1dd0*/  FFMA R28, R22, R0, R23 ;  /* 0x00000000161c7223 */ /* 0x004fc80000000017 */
[--C-:B------:R-:W-:Y:S01]  /*1de0*/  FFMA R39, -R3, R28, R22.reuse ;  /* 0x0000001c03277223 */ /* 0x100fe20000000116 */
[----:B------:R-:W-:-:S04]  /*1df0*/  FFMA R22, R23, -R0, R22 ;  /* 0x8000000017167223 */ /* 0x000fc80000000016 */
[----:B------:R-:W-:Y:S01]  /*1e00*/  FFMA R41, R3, R22, R23 ;  /* 0x0000001603297223 */ /* 0x000fe20000000017 */
[----:B------:R-:W-:Y:S01]  /*1e10*/  IMAD.WIDE.U32 R22, R34, 0x4, R20 ;  /* 0x0000000422167825 */ /* 0x000fe200078e0014 */
[----:B------:R-:W-:Y:S04]  /*1e20*/  STG.E desc[UR8][R26.64+0x10], R39 ;  /* 0x000010271a007986 */ /* 0x000fe8000c101908 */
[----:B------:R1:W-:Y:S04]  /*1e30*/  STG.E desc[UR8][R16.64], R41 ;  /* 0x0000002910007986 */ /* 0x0003e8000c101908 */
[----:B------:R-:W2:Y:S04]  /*1e40*/  LDG.E R28, desc[UR8][R26.64+0x14] ;  /* 0x000014081a1c7981 */ /* 0x000ea8000c1e1900 */
[----:B0-----:R-:W2:Y:S01]  /*1e50*/  LDG.E R33, desc[UR8][R22.64] ;  /* 0x0000000816217981 */ /* 0x001ea2000c1e1900 */
        /* <DEDUP_REMOVED lines=18> */
[----:B0-----:R-:W2:Y:S04]  /*1f80*/  LDG.E R22, desc[UR8][R26.64+0x1c] ;  /* 0x00001c081a167981 */ /* 0x001ea8000c1e1900 */
[----:B------:R-:W2:Y:S01]  /*1f90*/  LDG.E R23, desc[UR8][R16.64] ;  /* 0x0000000810177981 */ /* 0x000ea2000c1e1900 */
[----:B------:R-:W-:Y:S01]  /*1fa0*/  IADD3 R43, PT, PT, R15, R34, RZ ;  /* 0x000000220f2b7210 */ /* 0x000fe20007ffe0ff */
[-C--:B--2---:R-:W-:Y:S01]  /*1fb0*/  FFMA R28, R22, R0.reuse, R23 ;  /* 0x00000000161c7223 */ /* 0x084fe20000000017 */
[----:B------:R-:W-:-:S03]  /*1fc0*/  FFMA R34, R23, -R0, R22 ;  /* 0x8000000017227223 */ /* 0x000fc60000000016 */
[C---:B------:R-:W-:Y:S01]  /*1fd0*/  FFMA R35, -R3.reuse, R28, R22 ;  /* 0x0000001c03237223 */ /* 0x040fe20000000116 */
[----:B------:R-:W-:Y:S01]  /*1fe0*/  FFMA R37, R3, R34, R23 ;  /* 0x0000002203257223 */ /* 0x000fe20000000017 */
[----:B------:R-:W-:-:S03]  /*1ff0*/  IMAD.WIDE.U32 R22, R43, 0x4, R20 ;  /* 0x000000042b167825 */ /* 0x000fc600078e0014 */
[----:B------:R2:W-:Y:S04]  /*2000*/  STG.E desc[UR8][R26.64+0x1c], R35 ;  /* 0x00001c231a007986 */ /* 0x0005e8000c101908 */
[----:B------:R2:W-:Y:S04]  /*2010*/  STG.E desc[UR8][R16.64], R37 ;  /* 0x0000002510007986 */ /* 0x0005e8000c101908 */
[----:B------:R-:W3:Y:S04]  /*2020*/  LDG.E R28, desc[UR8][R26.64+0x20] ;  /* 0x000020081a1c7981 */ /* 0x000ee8000c1e1900 */
[----:B-1----:R-:W3:Y:S01]  /*2030*/  LDG.E R33, desc[UR8][R22.64] ;  /* 0x0000000816217981 */ /* 0x002ee2000c1e1900 */
[----:B------:R-:W-:-:S05]  /*2040*/  VIADD R31, R31, 0x8 ;  /* 0x000000081f1f7836 */ /* 0x000fca0000000000 */
[----:B------:R-:W-:Y:S01]  /*2050*/  ISETP.NE.AND P0, PT, R31, R2, PT ;  /* 0x000000021f00720c */ /* 0x000fe20003f05270 */
[-C--:B---3--:R-:W-:Y:S01]  /*2060*/  FFMA R32, R28, R0.reuse, R33 ;  /* 0x000000001c207223 */ /* 0x088fe20000000021 */
[----:B------:R-:W-:-:S03]  /*2070*/  FFMA R34, R33, -R0, R28 ;  /* 0x8000000021227223 */ /* 0x000fc6000000001c */
[C---:B------:R-:W-:Y:S01]  /*2080*/  FFMA R39, -R3.reuse, R32, R28 ;  /* 0x0000002003277223 */ /* 0x040fe2000000011c */
[----:B------:R-:W-:-:S04]  /*2090*/  FFMA R33, R3, R34, R33 ;  /* 0x0000002203217223 */ /* 0x000fc80000000021 */
[----:B------:R2:W-:Y:S04]  /*20a0*/  STG.E desc[UR8][R26.64+0x20], R39 ;  /* 0x000020271a007986 */ /* 0x0005e8000c101908 */
[----:B------:R2:W-:Y:S01]  /*20b0*/  STG.E desc[UR8][R22.64], R33 ;  /* 0x0000002116007986 */ /* 0x0005e2000c101908 */
[----:B------:R-:W-:Y:S05]  /*20c0*/  @P0 BRA `(.L_x_33) ;  /* 0xfffffff800a80947 */ /* 0x000fea000383ffff */
.L_x_32:
[----:B------:R-:W-:Y:S05]  /*20d0*/  @!P1 BRA `(.L_x_31) ;  /* 0x0000000400749947 */ /* 0x000fea0003800000 */
[----:B--2---:R-:W-:-:S04]  /*20e0*/  LOP3.LUT R17, R30, 0x7, RZ, 0xc0, !PT ;  /* 0x000000071e117812 */ /* 0x004fc800078ec0ff */
[C---:B------:R-:W-:Y:S02]  /*20f0*/  IADD3 R16, PT, PT, R17.reuse, -0x1, RZ ;  /* 0xffffffff11107810 */ /* 0x040fe40007ffe0ff */
[----:B------:R-:W-:Y:S02]  /*2100*/  LOP3.LUT P1, RZ, R17, 0x3, RZ, 0xc0, !PT ;  /* 0x0000000311ff7812 */ /* 0x000fe4000782c0ff */
[----:B------:R-:W-:-:S13]  /*2110*/  ISETP.GE.U32.AND P0, PT, R16, 0x3, PT ;  /* 0x000000031000780c */ /* 0x000fda0003f06070 */
[----:B------:R-:W-:Y:S05]  /*2120*/  @!P0 BRA `(.L_x_34) ;  /* 0x0000000000b08947 */ /* 0x000fea0003800000 */
[-C--:B------:R-:W-:Y:S01]  /*2130*/  IMAD R23, R15, R2.reuse, R15 ;  /* 0x000000020f177224 */ /* 0x080fe200078e020f */
[----:B------:R-:W-:-:S04]  /*2140*/  IADD3 R17, PT, PT, R6, R2, RZ ;  /* 0x0000000206117210 */ /* 0x000fc80007ffe0ff */
[----:B------:R-:W-:Y:S01]  /*2150*/  IADD3 R23, PT, PT, R23, R24, RZ ;  /* 0x0000001817177210 */ /* 0x000fe20007ffe0ff */
[----:B------:R-:W-:-:S04]  /*2160*/  IMAD.WIDE.U32 R16, R17, 0x4, R20 ;  /* 0x0000000411107825 */ /* 0x000fc800078e0014 */
[----:B------:R-:W-:Y:S01]  /*2170*/  IMAD.WIDE.U32 R32, R23, 0x4, R20 ;  /* 0x0000000417207825 */ /* 0x000fe200078e0014 */
[----:B------:R-:W2:Y:S04]  /*2180*/  LDG.E R22, desc[UR8][R16.64+0x4] ;  /* 0x0000040810167981 */ /* 0x000ea8000c1e1900 */
[----:B------:R-:W2:Y:S01]  /*2190*/  LDG.E R27, desc[UR8][R32.64] ;  /* 0x00000008201b7981 */ /* 0x000ea2000c1e1900 */
[----:B0-----:R-:W-:Y:S02]  /*21a0*/  IMAD.IADD R34, R15, 0x1, R23 ;  /* 0x000000010f227824 */ /* 0x001fe400078e0217 */
[-C--:B--2---:R-:W-:Y:S01]  /*21b0*/  FFMA R26, R22, R0.reuse, R27 ;  /* 0x00000000161a7223 */ /* 0x084fe2000000001b */
[----:B------:R-:W-:-:S03]  /*21c0*/  FFMA R28, R27, -R0, R22 ;  /* 0x800000001b1c7223 */ /* 0x000fc60000000016 */
[C---:B------:R-:W-:Y:S01]  /*21d0*/  FFMA R31, -R3.reuse, R26, R22 ;  /* 0x0000001a031f7223 */ /* 0x040fe20000000116 */
[----:B------:R-:W-:Y:S01]  /*21e0*/  FFMA R35, R3, R28, R27 ;  /* 0x0000001c03237223 */ /* 0x000fe2000000001b */
[----:B------:R-:W-:-:S03]  /*21f0*/  IMAD.WIDE.U32 R22, R34, 0x4, R20 ;  /* 0x0000000422167825 */ /* 0x000fc600078e0014 */
[----:B------:R0:W-:Y:S04]  /*2200*/  STG.E desc[UR8][R16.64+0x4], R31 ;  /* 0x0000041f10007986 */ /* 0x0001e8000c101908 */
[----:B------:R1:W-:Y:S04]  /*2210*/  STG.E desc[UR8][R32.64], R35 ;  /* 0x0000002320007986 */ /* 0x0003e8000c101908 */
[----:B------:R-:W2:Y:S04]  /*2220*/  LDG.E R26, desc[UR8][R16.64+0x8] ;  /* 0x00000808101a7981 */ /* 0x000ea8000c1e1900 */
[----:B------:R-:W2:Y:S01]  /*2230*/  LDG.E R27, desc[UR8][R22.64] ;  /* 0x00000008161b7981 */ /* 0x000ea2000c1e1900 */
[----:B------:R-:W-:Y:S01]  /*2240*/  IADD3 R34, PT, PT, R15, R34, RZ ;  /* 0x000000220f227210 */ /* 0x000fe20007ffe0ff */
[-C--:B--2---:R-:W-:Y:S01]  /*2250*/  FFMA R28, R26, R0.reuse, R27 ;  /* 0x000000001a1c7223 */ /* 0x084fe2000000001b */
[----:B------:R-:W-:-:S03]  /*2260*/  FFMA R36, R27, -R0, R26 ;  /* 0x800000001b247223 */ /* 0x000fc6000000001a */
[C---:B------:R-:W-:Y:S01]  /*2270*/  FFMA R37, -R3.reuse, R28, R26 ;  /* 0x0000001c03257223 */ /* 0x040fe2000000011a */
[----:B------:R-:W-:Y:S01]  /*2280*/  FFMA R39, R3, R36, R27 ;  /* 0x0000002403277223 */ /* 0x000fe2000000001b */
[----:B------:R-:W-:-:S03]  /*2290*/  IMAD.WIDE.U32 R26, R34, 0x4, R20 ;  /* 0x00000004221a7825 */ /* 0x000fc600078e0014 */
[----:B------:R-:W-:Y:S04]  /*22a0*/  STG.E desc[UR8][R16.64+0x8], R37 ;  /* 0x0000082510007986 */ /* 0x000fe8000c101908 */
[----:B------:R2:W-:Y:S04]  /*22b0*/  STG.E desc[UR8][R22.64], R39 ;  /* 0x0000002716007986 */ /* 0x0005e8000c101908 */
[----:B------:R-:W3:Y:S04]  /*22c0*/  LDG.E R28, desc[UR8][R16.64+0xc] ;  /* 0x00000c08101c7981 */ /* 0x000ee8000c1e1900 */
[----:B0-----:R-:W3:Y:S01]  /*22d0*/  LDG.E R31, desc[UR8][R26.64] ;  /* 0x000000081a1f7981 */ /* 0x001ee2000c1e1900 */
[----:B-1----:R-:W-:Y:S01]  /*22e0*/  IADD3 R33, PT, PT, R15, R34, RZ ;  /* 0x000000220f217210 */ /* 0x002fe20007ffe0ff */
[-C--:B---3--:R-:W-:Y:S01]  /*22f0*/  FFMA R32, R28, R0.reuse, R31 ;  /* 0x000000001c207223 */ /* 0x088fe2000000001f */
[----:B------:R-:W-:-:S03]  /*2300*/  FFMA R36, R31, -R0, R28 ;  /* 0x800000001f247223 */ /* 0x000fc6000000001c */
[C---:B------:R-:W-:Y:S01]  /*2310*/  FFMA R35, -R3.reuse, R32, R28 ;  /* 0x0000002003237223 */ /* 0x040fe2000000011c */
[----:B------:R-:W-:Y:S01]  /*2320*/  FFMA R31, R3, R36, R31 ;  /* 0x00000024031f7223 */ /* 0x000fe2000000001f */
[----:B------:R-:W-:-:S03]  /*2330*/  IMAD.WIDE.U32 R32, R33, 0x4, R20 ;  /* 0x0000000421207825 */ /* 0x000fc600078e0014 */
[----:B------:R1:W-:Y:S04]  /*2340*/  STG.E desc[UR8][R16.64+0xc], R35 ;  /* 0x00000c2310007986 */ /* 0x0003e8000c101908 */
[----:B------:R1:W-:Y:S04]  /*2350*/  STG.E desc[UR8][R26.64], R31 ;  /* 0x0000001f1a007986 */ /* 0x0003e8000c101908 */
[----:B--2---:R-:W2:Y:S04]  /*2360*/  LDG.E R22, desc[UR8][R16.64+0x10] ;  /* 0x0000100810167981 */ /* 0x004ea8000c1e1900 */
[----:B------:R-:W2:Y:S01]  /*2370*/  LDG.E R23, desc[UR8][R32.64] ;  /* 0x0000000820177981 */ /* 0x000ea2000c1e1900 */
[----:B------:R-:W-:Y:S01]  /*2380*/  IADD3 R2, PT, PT, R2, 0x4, RZ ;  /* 0x0000000402027810 */ /* 0x000fe20007ffe0ff */
[-C--:B--2---:R-:W-:Y:S01]  /*2390*/  FFMA R28, R22, R0.reuse, R23 ;  /* 0x00000000161c7223 */ /* 0x084fe20000000017 */
[----:B------:R-:W-:-:S03]  /*23a0*/  FFMA R34, R23, -R0, R22 ;  /* 0x8000000017227223 */ /* 0x000fc60000000016 */
[C---:B------:R-:W-:Y:S01]  /*23b0*/  FFMA R37, -R3.reuse, R28, R22 ;  /* 0x0000001c03257223 */ /* 0x040fe20000000116 */
[----:B------:R-:W-:-:S04]  /*23c0*/  FFMA R23, R3, R34, R23 ;  /* 0x0000002203177223 */ /* 0x000fc80000000017 */
[----:B------:R1:W-:Y:S04]  /*23d0*/  STG.E desc[UR8][R16.64+0x10], R37 ;  /* 0x0000102510007986 */ /* 0x0003e8000c101908 */
[----:B------:R1:W-:Y:S02]  /*23e0*/  STG.E desc[UR8][R32.64], R23 ;  /* 0x0000001720007986 */ /* 0x0003e4000c101908 */
.L_x_34:
[----:B------:R-:W-:Y:S05]  /*23f0*/  @!P1 BRA `(.L_x_31) ;  /* 0x0000000000ac9947 */ /* 0x000fea0003800000 */
[C---:B-1----:R-:W-:Y:S02]  /*2400*/  LOP3.LUT R16, R29.reuse, 0x3, RZ, 0xc0, !PT ;  /* 0x000000031d107812 */ /* 0x042fe400078ec0ff */
[----:B------:R-:W-:Y:S02]  /*2410*/  LOP3.LUT R17, R29, 0x1, RZ, 0xc0, !PT ;  /* 0x000000011d117812 */ /* 0x000fe400078ec0ff */
[----:B------:R-:W-:Y:S02]  /*2420*/  ISETP.NE.AND P0, PT, R16, 0x1, PT ;  /* 0x000000011000780c */ /* 0x000fe40003f05270 */
[----:B------:R-:W-:-:S11]  /*2430*/  ISETP.NE.U32.AND P1, PT, R17, 0x1, PT ;  /* 0x000000011100780c */ /* 0x000fd60003f25070 */
[----:B------:R-:W-:Y:S05]  /*2440*/  @!P0 BRA `(.L_x_35) ;  /* 0x0000000000608947 */ /* 0x000fea0003800000 */
[----:B------:R-:W-:Y:S02]  /*2450*/  IMAD R23, R15, R2, R15 ;  /* 0x000000020f177224 */ /* 0x000fe400078e020f */
[----:B------:R-:W-:-:S03]  /*2460*/  IMAD.IADD R17, R6, 0x1, R2 ;  /* 0x0000000106117824 */ /* 0x000fc600078e0202 */
[----:B------:R-:W-:Y:S01]  /*2470*/  IADD3 R31, PT, PT, R23, R24, RZ ;  /* 0x00000018171f7210 */ /* 0x000fe20007ffe0ff */
[----:B------:R-:W-:-:S04]  /*2480*/  IMAD.WIDE.U32 R16, R17, 0x4, R20 ;  /* 0x0000000411107825 */ /* 0x000fc800078e0014 */
[----:B------:R-:W-:Y:S01]  /*2490*/  IMAD.WIDE.U32 R22, R31, 0x4, R20 ;  /* 0x000000041f167825 */ /* 0x000fe200078e0014 */
[----:B------:R-:W2:Y:S04]  /*24a0*/  LDG.E R26, desc[UR8][R16.64+0x4] ;  /* 0x00000408101a7981 */ /* 0x000ea8000c1e1900 */
[----:B------:R-:W2:Y:S01]  /*24b0*/  LDG.E R27, desc[UR8][R22.64] ;  /* 0x00000008161b7981 */ /* 0x000ea2000c1e1900 */
[----:B0-----:R-:W-:Y:S01]  /*24c0*/  IADD3 R35, PT, PT, R15, R31, RZ ;  /* 0x0000001f0f237210 */ /* 0x001fe20007ffe0ff */
        /* <DEDUP_REMOVED lines=16> */
.L_x_35:
[----:B------:R-:W-:Y:S05]  /*25d0*/  @P1 BRA `(.L_x_31) ;  /* 0x0000000000341947 */ /* 0x000fea0003800000 */
[----:B-1----:R-:W-:Y:S02]  /*25e0*/  IMAD R23, R15, R2, R15 ;  /* 0x000000020f177224 */ /* 0x002fe400078e020f */
[----:B------:R-:W-:-:S03]  /*25f0*/  IMAD.IADD R17, R6, 0x1, R2 ;  /* 0x0000000106117824 */ /* 0x000fc600078e0202 */
[----:B------:R-:W-:Y:S01]  /*2600*/  IADD3 R23, PT, PT, R23, R24, RZ ;  /* 0x0000001817177210 */ /* 0x000fe20007ffe0ff */
[----:B------:R-:W-:-:S04]  /*2610*/  IMAD.WIDE.U32 R16, R17, 0x4, R20 ;  /* 0x0000000411107825 */ /* 0x000fc800078e0014 */
[----:B------:R-:W-:Y:S01]  /*2620*/  IMAD.WIDE.U32 R22, R23, 0x4, R20 ;  /* 0x0000000417167825 */ /* 0x000fe200078e0014 */
[----:B------:R-:W2:Y:S04]  /*2630*/  LDG.E R2, desc[UR8][R16.64+0x4] ;  /* 0x0000040810027981 */ /* 0x000ea8000c1e1900 */
[----:B------:R-:W2:Y:S02]  /*2640*/  LDG.E R27, desc[UR8][R22.64] ;  /* 0x00000008161b7981 */ /* 0x000ea4000c1e1900 */
[-C--:B--2---:R-:W-:Y:S01]  /*2650*/  FFMA R26, R2, R0.reuse, R27 ;  /* 0x00000000021a7223 */ /* 0x084fe2000000001b */
[----:B------:R-:W-:-:S03]  /*2660*/  FFMA R28, R27, -R0, R2 ;  /* 0x800000001b1c7223 */ /* 0x000fc60000000002 */
[C---:B------:R-:W-:Y:S01]  /*2670*/  FFMA R31, -R3.reuse, R26, R2 ;  /* 0x0000001a031f7223 */ /* 0x040fe20000000102 */
[----:B------:R-:W-:-:S04]  /*2680*/  FFMA R27, R3, R28, R27 ;  /* 0x0000001c031b7223 */ /* 0x000fc8000000001b */
[----:B------:R3:W-:Y:S04]  /*2690*/  STG.E desc[UR8][R16.64+0x4], R31 ;  /* 0x0000041f10007986 */ /* 0x0007e8000c101908 */
[----:B------:R3:W-:Y:S02]  /*26a0*/  STG.E desc[UR8][R22.64], R27 ;  /* 0x0000001b16007986 */ /* 0x0007e4000c101908 */
.L_x_31:
[----:B-1----:R-:W-:Y:S02]  /*26b0*/  IADD3 R2, PT, PT, R25, 0x2, RZ ;  /* 0x0000000219027810 */ /* 0x002fe40007ffe0ff */
[----:B------:R-:W-:Y:S02]  /*26c0*/  ISETP.GE.U32.AND P1, PT, R12, 0x3, PT ;  /* 0x000000030c00780c */ /* 0x000fe40003f26070 */
[----:B------:R-:W-:-:S13]  /*26d0*/  ISETP.GE.AND P0, PT, R2, R15, PT ;  /* 0x0000000f0200720c */ /* 0x000fda0003f06270 */
[----:B------:R-:W-:Y:S05]  /*26e0*/  @P0 BRA `(.L_x_36) ;  /* 0x0000000000400947 */ /* 0x000fea0003800000 */
[----:B--2---:R-:W-:-:S07]  /*26f0*/  IMAD R33, R15, R24, RZ ;  /* 0x000000180f217224 */ /* 0x004fce00078e02ff */
.L_x_37:
[----:B-1-3--:R-:W-:Y:S01]  /*2700*/  IADD3 R17, PT, PT, R6, R2, RZ ;  /* 0x0000000206117210 */ /* 0x00afe20007ffe0ff */
[----:B------:R-:W-:-:S04]  /*2710*/  IMAD.IADD R23, R33, 0x1, R2 ;  /* 0x0000000121177824 */ /* 0x000fc800078e0202 */
[----:B------:R-:W-:-:S04]  /*2720*/  IMAD.WIDE.U32 R16, R17, 0x4, R20 ;  /* 0x0000000411107825 */ /* 0x000fc800078e0014 */
[----:B------:R-:W-:Y:S01]  /*2730*/  IMAD.WIDE.U32 R22, R23, 0x4, R20 ;  /* 0x0000000417167825 */ /* 0x000fe200078e0014 */
[----:B------:R-:W2:Y:S04]  /*2740*/  LDG.E R26, desc[UR8][R16.64] ;  /* 0x00000008101a7981 */ /* 0x000ea8000c1e1900 */
[----:B------:R-:W2:Y:S01]  /*2750*/  LDG.E R27, desc[UR8][R22.64] ;  /* 0x00000008161b7981 */ /* 0x000ea2000c1e1900 */
[----:B------:R-:W-:-:S04]  /*2760*/  IADD3 R2, PT, PT, R2, 0x1, RZ ;  /* 0x0000000102027810 */ /* 0x000fc80007ffe0ff */
[----:B------:R-:W-:Y:S01]  /*2770*/  ISETP.GE.AND P0, PT, R2, R15, PT ;  /* 0x0000000f0200720c */ /* 0x000fe20003f06270 */
[-C--:B--2---:R-:W-:Y:S01]  /*2780*/  FFMA R28, R26, R0.reuse, R27 ;  /* 0x000000001a1c7223 */ /* 0x084fe2000000001b */
[----:B------:R-:W-:-:S03]  /*2790*/  FFMA R32, R27, -R0, R26 ;  /* 0x800000001b207223 */ /* 0x000fc6000000001a */
[C---:B------:R-:W-:Y:S01]  /*27a0*/  FFMA R31, -R3.reuse, R28, R26 ;  /* 0x0000001c031f7223 */ /* 0x040fe2000000011a */
[----:B------:R-:W-:-:S04]  /*27b0*/  FFMA R27, R3, R32, R27 ;  /* 0x00000020031b7223 */ /* 0x000fc8000000001b */
[----:B------:R1:W-:Y:S04]  /*27c0*/  STG.E desc[UR8][R16.64], R31 ;  /* 0x0000001f10007986 */ /* 0x0003e8000c101908 */
[----:B------:R1:W-:Y:S01]  /*27d0*/  STG.E desc[UR8][R22.64], R27 ;  /* 0x0000001b16007986 */ /* 0x0003e2000c101908 */
[----:B------:R-:W-:Y:S05]  /*27e0*/  @!P0 BRA `(.L_x_37) ;  /* 0xfffffffc00c48947 */ /* 0x000fea000383ffff */
.L_x_36:
[----:B------:R-:W-:Y:S01]  /*27f0*/  MOV R2, RZ ;  /* 0x000000ff00027202 */ /* 0x000fe20000000f00 */
[----:B------:R-:W-:Y:S06]  /*2800*/  @!P1 BRA `(.L_x_38) ;  /* 0x0000000000d49947 */ /* 0x000fec0003800000 */
[----:B------:R-:W-:-:S07]  /*2810*/  HFMA2 R2, -RZ, RZ, 0, 0 ;  /* 0x00000000ff027431 */ /* 0x000fce00000001ff */
.L_x_39:
[----:B-1234-:R-:W-:-:S04]  /*2820*/  IMAD R17, R15, R2, RZ ;  /* 0x000000020f117224 */ /* 0x01efc800078e02ff */
[C---:B------:R-:W-:Y:S02]  /*2830*/  IMAD.IADD R22, R17.reuse, 0x1, R24 ;  /* 0x0000000111167824 */ /* 0x040fe400078e0218 */
[----:B------:R-:W-:-:S04]  /*2840*/  IMAD.WIDE.U32 R32, R17, 0x4, R18 ;  /* 0x0000000411207825 */ /* 0x000fc800078e0012 */
[----:B------:R-:W-:Y:S01]  /*2850*/  IMAD.WIDE.U32 R26, R22, 0x4, R18 ;  /* 0x00000004161a7825 */ /* 0x000fe200078e0012 */
[----:B------:R-:W2:Y:S04]  /*2860*/  LDG.E R16, desc[UR8][R32.64] ;  /* 0x0000000820107981 */ /* 0x000ea8000c1e1900 */
[----:B------:R-:W2:Y:S01]  /*2870*/  LDG.E R23, desc[UR8][R26.64] ;  /* 0x000000081a177981 */ /* 0x000ea2000c1e1900 */
[----:B------:R-:W-:Y:S01]  /*2880*/  IADD3 R36, PT, PT, R15, R22, RZ ;  /* 0x000000160f247210 */ /* 0x000fe20007ffe0ff */
[----:B--2---:R-:W-:-:S04]  /*2890*/  FFMA R28, R16, R0, R23 ;  /* 0x00000000101c7223 */ /* 0x004fc80000000017 */
[--C-:B------:R-:W-:Y:S01]  /*28a0*/  FFMA R31, -R3, R28, R16.reuse ;  /* 0x0000001c031f7223 */ /* 0x100fe20000000110 */
[----:B------:R-:W-:Y:S01]  /*28b0*/  FFMA R16, R23, -R0, R16 ;  /* 0x8000000017107223 */ /* 0x000fe20000000010 */
[----:B------:R-:W-:-:S03]  /*28c0*/  IADD3 R28, PT, PT, R15, R17, RZ ;  /* 0x000000110f1c7210 */ /* 0x000fc60007ffe0ff */
[----:B0-----:R-:W-:Y:S01]  /*28d0*/  FFMA R35, R3, R16, R23 ;  /* 0x0000001003237223 */ /* 0x001fe20000000017 */
[--C-:B------:R-:W-:Y:S01]  /*28e0*/  IMAD.WIDE.U32 R22, R36, 0x4, R18.reuse ;  /* 0x0000000424167825 */ /* 0x100fe200078e0012 */
[----:B------:R0:W-:Y:S03]  /*28f0*/  STG.E desc[UR8][R32.64], R31 ;  /* 0x0000001f20007986 */ /* 0x0001e6000c101908 */
[----:B------:R-:W-:Y:S01]  /*2900*/  IMAD.WIDE.U32 R16, R28, 0x4, R18 ;  /* 0x000000041c107825 */ /* 0x000fe200078e0012 */
[----:B------:R1:W-:Y:S04]  /*2910*/  STG.E desc[UR8][R26.64], R35 ;  /* 0x000000231a007986 */ /* 0x0003e8000c101908 */
[----:B------:R-:W2:Y:S04]  /*2920*/  LDG.E R34, desc[UR8][R16.64] ;  /* 0x0000000810227981 */ /* 0x000ea8000c1e1900 */
[----:B------:R-:W2:Y:S01]  /*2930*/  LDG.E R37, desc[UR8][R22.64] ;  /* 0x0000000816257981 */ /* 0x000ea2000c1e1900 */
[C---:B------:R-:W-:Y:S01]  /*2940*/  IADD3 R28, PT, PT, R15.reuse, R28, RZ ;  /* 0x0000001c0f1c7210 */ /* 0x040fe20007ffe0ff */
[----:B------:R-:W-:-:S04]  /*2950*/  IMAD.IADD R36, R15, 0x1, R36 ;  /* 0x000000010f247824 */ /* 0x000fc800078e0224 */
[----:B0-----:R-:W-:-:S04]  /*2960*/  IMAD.WIDE.U32 R32, R28, 0x4, R18 ;  /* 0x000000041c207825 */ /* 0x001fc800078e0012 */
[----:B-1----:R-:W-:-:S04]  /*2970*/  IMAD.WIDE.U32 R26, R36, 0x4, R18 ;  /* 0x00000004241a7825 */ /* 0x002fc800078e0012 */
[----:B--2---:R-:W-:-:S04]  /*2980*/  FFMA R38, R34, R0, R37 ;  /* 0x0000000022267223 */ /* 0x004fc80000000025 */
[--C-:B------:R-:W-:Y:S01]  /*2990*/  FFMA R39, -R3, R38, R34.reuse ;  /* 0x0000002603277223 */ /* 0x100fe20000000122 */
[----:B------:R-:W-:-:S04]  /*29a0*/  FFMA R34, R37, -R0, R34 ;  /* 0x8000000025227223 */ /* 0x000fc80000000022 */
[----:B------:R-:W-:Y:S01]  /*29b0*/  FFMA R37, R3, R34, R37 ;  /* 0x0000002203257223 */ /* 0x000fe20000000025 */
[----:B------:R0:W-:Y:S04]  /*29c0*/  STG.E desc[UR8][R16.64], R39 ;  /* 0x0000002710007986 */ /* 0x0001e8000c101908 */
[----:B------:R1:W-:Y:S04]  /*29d0*/  STG.E desc[UR8][R22.64], R37 ;  /* 0x0000002516007986 */ /* 0x0003e8000c101908 */
[----:B------:R-:W2:Y:S04]  /*29e0*/  LDG.E R34, desc[UR8][R32.64] ;  /* 0x0000000820227981 */ /* 0x000ea8000c1e1900 */
[----:B------:R-:W2:Y:S01]  /*29f0*/  LDG.E R31, desc[UR8][R26.64] ;  /* 0x000000081a1f7981 */ /* 0x000ea2000c1e1900 */
[----:B------:R-:W-:-:S02]  /*2a00*/  IADD3 R41, PT, PT, R15, R28, RZ ;  /* 0x0000001c0f297210 */ /* 0x000fc40007ffe0ff */
[----:B------:R-:W-:-:S03]  /*2a10*/  IADD3 R43, PT, PT, R15, R36, RZ ;  /* 0x000000240f2b7210 */ /* 0x000fc60007ffe0ff */
        /* <DEDUP_REMOVED lines=10> */
[----:B------:R-:W-:-:S04]  /*2ac0*/  IADD3 R2, PT, PT, R2, 0x4, RZ ;  /* 0x0000000402027810 */ /* 0x000fc80007ffe0ff */
[----:B------:R-:W-:Y:S01]  /*2ad0*/  ISETP.NE.AND P0, PT, R2, R10, PT ;  /* 0x0000000a0200720c */ /* 0x000fe20003f05270 */
[-C--:B--2---:R-:W-:Y:S01]  /*2ae0*/  FFMA R34, R28, R0.reuse, R37 ;  /* 0x000000001c227223 */ /* 0x084fe20000000025 */
[----:B------:R-:W-:-:S03]  /*2af0*/  FFMA R36, R37, -R0, R28 ;  /* 0x8000000025247223 */ /* 0x000fc6000000001c */
[C---:B------:R-:W-:Y:S01]  /*2b00*/  FFMA R39, -R3.reuse, R34, R28 ;  /* 0x0000002203277223 */ /* 0x040fe2000000011c */
[----:B------:R-:W-:-:S04]  /*2b10*/  FFMA R37, R3, R36, R37 ;  /* 0x0000002403257223 */ /* 0x000fc80000000025 */
[----:B------:R4:W-:Y:S04]  /*2b20*/  STG.E desc[UR8][R16.64], R39 ;  /* 0x0000002710007986 */ /* 0x0009e8000c101908 */
[----:B------:R4:W-:Y:S01]  /*2b30*/  STG.E desc[UR8][R22.64], R37 ;  /* 0x0000002516007986 */ /* 0x0009e2000c101908 */
[----:B------:R-:W-:Y:S05]  /*2b40*/  @P0 BRA `(.L_x_39) ;  /* 0xfffffffc00340947 */ /* 0x000fea000383ffff */
[----:B------:R-:W-:-:S07]  /*2b50*/  IMAD.MOV.U32 R2, RZ, RZ, R10 ;  /* 0x000000ffff027224 */ /* 0x000fce00078e000a */
.L_x_38:
[----:B------:R-:W-:-:S13]  /*2b60*/  ISETP.NE.AND P0, PT, R11, RZ, PT ;  /* 0x000000ff0b00720c */ /* 0x000fda0003f05270 */
[----:B------:R-:W-:Y:S05]  /*2b70*/  @!P0 BRA `(.L_x_18) ;  /* 0x0000000000a08947 */ /* 0x000fea0003800000 */
[----:B--2-4-:R-:W-:-:S04]  /*2b80*/  IMAD R33, R15, R2, RZ ;  /* 0x000000020f217224 */ /* 0x014fc800078e02ff */
[C---:B-1-3--:R-:W-:Y:S01]  /*2b90*/  IMAD.WIDE.U32 R16, R33.reuse, 0x4, R18 ;  /* 0x0000000421107825 */ /* 0x04afe200078e0012 */
[----:B------:R-:W-:-:S04]  /*2ba0*/  IADD3 R32, PT, PT, R33, R24, RZ ;  /* 0x0000001821207210 */ /* 0x000fc80007ffe0ff */
[----:B------:R-:W2:Y:S01]  /*2bb0*/  LDG.E R2, desc[UR8][R16.64] ;  /* 0x0000000810027981 */ /* 0x000ea2000c1e1900 */
[----:B------:R-:W-:-:S05]  /*2bc0*/  IMAD.WIDE.U32 R22, R32, 0x4, R18 ;  /* 0x0000000420167825 */ /* 0x000fca00078e0012 */
[----:B------:R-:W2:Y:S01]  /*2bd0*/  LDG.E R27, desc[UR8][R22.64] ;  /* 0x00000008161b7981 */ /* 0x000ea2000c1e1900 */
[----:B------:R-:W-:Y:S01]  /*2be0*/  ISETP.NE.AND P0, PT, R11, 0x1, PT ;  /* 0x000000010b00780c */ /* 0x000fe20003f05270 */
[-C--:B--2---:R-:W-:Y:S01]  /*2bf0*/  FFMA R26, R2, R0.reuse, R27 ;  /* 0x00000000021a7223 */ /* 0x084fe2000000001b */
[----:B------:R-:W-:-:S03]  /*2c00*/  FFMA R28, R27, -R0, R2 ;  /* 0x800000001b1c7223 */ /* 0x000fc60000000002 */
[C---:B------:R-:W-:Y:S01]  /*2c10*/  FFMA R31, -R3.reuse, R26, R2 ;  /* 0x0000001a031f7223 */ /* 0x040fe20000000102 */
[----:B------:R-:W-:-:S04]  /*2c20*/  FFMA R27, R3, R28, R27 ;  /* 0x0000001c031b7223 */ /* 0x000fc8000000001b */
[----:B------:R1:W-:Y:S04]  /*2c30*/  STG.E desc[UR8][R16.64], R31 ;  /* 0x0000001f10007986 */ /* 0x0003e8000c101908 */
[----:B------:R1:W-:Y:S01]  /*2c40*/  STG.E desc[UR8][R22.64], R27 ;  /* 0x0000001b16007986 */ /* 0x0003e2000c101908 */
[----:B------:R-:W-:Y:S05]  /*2c50*/  @!P0 BRA `(.L_x_18) ;  /* 0x0000000000688947 */ /* 0x000fea0003800000 */
[C---:B------:R-:W-:Y:S02]  /*2c60*/  IADD3 R33, PT, PT, R15.reuse, R33, RZ ;  /* 0x000000210f217210 */ /* 0x040fe40007ffe0ff */
[----:B------:R-:W-:-:S03]  /*2c70*/  IADD3 R32, PT, PT, R15, R32, RZ ;  /* 0x000000200f207210 */ /* 0x000fc60007ffe0ff */
[----:B-1----:R-:W-:-:S04]  /*2c80*/  IMAD.WIDE.U32 R16, R33, 0x4, R18 ;  /* 0x0000000421107825 */ /* 0x002fc800078e0012 */
[----:B------:R-:W-:Y:S01]  /*2c90*/  IMAD.WIDE.U32 R22, R32, 0x4, R18 ;  /* 0x0000000420167825 */ /* 0x000fe200078e0012 */
[----:B------:R-:W2:Y:S04]  /*2ca0*/  LDG.E R2, desc[UR8][R16.64] ;  /* 0x0000000810027981 */ /* 0x000ea8000c1e1900 */
        /* <DEDUP_REMOVED lines=9> */
[C---:B-1----:R-:W-:Y:S01]  /*2d40*/  IADD3 R23, PT, PT, R15.reuse, R32, RZ ;  /* 0x000000200f177210 */ /* 0x042fe20007ffe0ff */
[----:B------:R-:W-:-:S04]  /*2d50*/  IMAD.IADD R17, R15, 0x1, R33 ;  /* 0x000000010f117824 */ /* 0x000fc800078e0221 */
        /* <DEDUP_REMOVED lines=10> */
.L_x_18:
[----:B------:R-:W-:-:S04]  /*2e00*/  IADD3 R25, PT, PT, R25, 0x1, RZ ;  /* 0x0000000119197810 */ /* 0x000fc80007ffe0ff */
[----:B------:R-:W-:-:S13]  /*2e10*/  ISETP.NE.AND P0, PT, R25, R12, PT ;  /* 0x0000000c1900720c */ /* 0x000fda0003f05270 */
[----:B------:R-:W-:Y:S05]  /*2e20*/  @!P0 BRA `(.L_x_40) ;  /* 0x0000002800908947 */ /* 0x000fea0003800000 */
[----:B------:R-:W-:Y:S01]  /*2e30*/  IADD3 R30, PT, PT, R30, 0x1, RZ ;  /* 0x000000011e1e7810 */ /* 0x000fe20007ffe0ff */
[----:B------:R-:W-:Y:S01]  /*2e40*/  VIADD R29, R29, 0x1 ;  /* 0x000000011d1d7836 */ /* 0x000fe20000000000 */
[----:B------:R-:W-:Y:S01]  /*2e50*/  IADD3 R24, PT, PT, R24, 0x1, RZ ;  /* 0x0000000118187810 */ /* 0x000fe20007ffe0ff */
[----:B------:R-:W-:Y:S06]  /*2e60*/  BRA `(.L_x_41) ;  /* 0xffffffe000fc7947 */ /* 0x000fec000383ffff */
.L_x_16:
[----:B------:R-:W-:Y:S01]  /*2e70*/  LOP3.LUT R35, R36, 0x7ffffff8, RZ, 0xc0, !PT ;  /* 0x7ffffff824237812 */ /* 0x000fe200078ec0ff */
[----:B------:R-:W-:Y:S01]  /*2e80*/  UMOV UR5, URZ ;  /* 0x000000ff00057c82 */ /* 0x000fe20008000000 */
[----:B------:R-:W-:Y:S02]  /*2e90*/  PRMT R34, RZ, 0x7610, R34 ;  /* 0x00007610ff227816 */ /* 0x000fe40000000022 */
[----:B------:R-:W-:Y:S02]  /*2ea0*/  PRMT R33, RZ, 0x7610, R33 ;  /* 0x00007610ff217816 */ /* 0x000fe40000000021 */
[----:B------:R-:W-:Y:S02]  /*2eb0*/  MOV R0, R7 ;  /* 0x0000000700007202 */ /* 0x000fe40000000f00 */
[----:B------:R-:W-:-:S07]  /*2ec0*/  MOV R32, R36 ;  /* 0x0000002400207202 */ /* 0x000fce0000000f00 */
.L_x_70:
[----:B0-234-:R-:W-:-:S04]  /*2ed0*/  IMAD.IADD R25, R6, 0x1, R0 ;  /* 0x0000000106197824 */ /* 0x01dfc800078e0200 */
[----:B------:R-:W-:-:S05]  /*2ee0*/  IMAD.WIDE.U32 R24, R25, 0x4, R20 ;  /* 0x0000000419187825 */ /* 0x000fca00078e0014 */
[----:B------:R-:W2:Y:S01]  /*2ef0*/  LDG.E R3, desc[UR8][R24.64] ;  /* 0x0000000818037981 */ /* 0x000ea2000c1e1900 */
[----:B------:R-:W-:Y:S01]  /*2f00*/  UISETP.GE.U32.AND UP0, UPT, UR4, 0x5, UPT ;  /* 0x000000050400788c */ /* 0x000fe2000bf06070 */
[----:B------:R-:W-:Y:S02]  /*2f10*/  MOV R31, R32 ;  /* 0x00000020001f7202 */ /* 0x000fe40000000f00 */
[----:B-1----:R-:W-:Y:S02]  /*2f20*/  LEA R29, R0, R13, 0x2 ;  /* 0x0000000d001d7211 */ /* 0x002fe400078e10ff */
[----:B------:R-:W-:Y:S01]  /*2f30*/  MOV R32, R0 ;  /* 0x0000000000207202 */ /* 0x000fe20000000f00 */
[----:B--2---:R-:W-:-:S03]  /*2f40*/  FMUL R17, |R3|, 100 ;  /* 0x42c8000003117820 */ /* 0x004fc60000400200 */
        /* <DEDUP_REMOVED lines=10> */
.L_x_42:
        /* <DEDUP_REMOVED lines=16> */
[----:B------:R-:W-:Y:S01]  /*30f0*/  IMAD.MOV.U32 R0, RZ, RZ, R16 ;  /* 0x000000ffff007224 */ /* 0x000fe200078e0010 */
[----:B------:R-:W-:Y:S02]  /*3100*/  MOV R23, R3 ;  /* 0x0000000300177202 */ /* 0x000fe40000000f00 */
[----:B------:R-:W-:-:S07]  /*3110*/  MOV R16, 0x3130 ;  /* 0x0000313000107802 */ /* 0x000fce0000000f00 */
[----:B0-----:R-:W-:Y:S05]  /*3120*/  CALL.REL.NOINC `($__internal_2_$__cuda_sm3x_div_rn_noftz_f32_slowpath) ;  /* 0x0000004000ac7944 */ /* 0x001fea0003c00000 */
[----:B------:R-:W-:Y:S01]  /*3130*/  MOV R30, R0 ;  /* 0x00000000001e7202 */ /* 0x000fe20000000f00 */
[----:B------:R-:W-:Y:S06]  /*3140*/  BRA `(.L_x_45) ;  /* 0x0000000000a87947 */ /* 0x000fec0003800000 */
.L_x_44:
        /* <DEDUP_REMOVED lines=12> */
[----:B------:R-:W-:-:S07]  /*3210*/  IMAD.MOV.U32 R2, RZ, RZ, R0 ;  /* 0x000000ffff027224 */ /* 0x000fce00078e0000 */
.L_x_46:
[----:B------:R-:W-:-:S04]  /*3220*/  FFMA R0, R2, R2, 1 ;  /* 0x3f80000002007423 */ /* 0x000fc80000000002 */
[----:B------:R1:W2:Y:S01]  /*3230*/  MUFU.RSQ R23, R0 ;  /* 0x0000000000177308 */ /* 0x0002a20000001400 */
[----:B------:R-:W-:-:S04]  /*3240*/  IADD3 R16, PT, PT, R0, -0xd000000, RZ ;  /* 0xf300000000107810 */ /* 0x000fc80007ffe0ff */
[----:B------:R-:W-:-:S13]  /*3250*/  ISETP.GT.U32.AND P0, PT, R16, 0x727fffff, PT ;  /* 0x727fffff1000780c */ /* 0x000fda0003f04070 */
[----:B-12---:R-:W-:Y:S05]  /*3260*/  @!P0 BRA `(.L_x_47) ;  /* 0x0000000000108947 */ /* 0x006fea0003800000 */
[----:B------:R-:W-:-:S07]  /*3270*/  MOV R16, 0x3290 ;  /* 0x0000329000107802 */ /* 0x000fce0000000f00 */
[----:B0-----:R-:W-:Y:S05]  /*3280*/  CALL.REL.NOINC `($__internal_1_$__cuda_sm20_sqrt_rn_f32_slowpath) ;  /* 0x0000003c00f87944 */ /* 0x001fea0003c00000 */
[----:B------:R-:W-:Y:S01]  /*3290*/  MOV R17, R0 ;  /* 0x0000000000117202 */ /* 0x000fe20000000f00 */
[----:B------:R-:W-:Y:S06]  /*32a0*/  BRA `(.L_x_48) ;  /* 0x0000000000107947 */ /* 0x000fec0003800000 */
.L_x_47:
[----:B------:R-:W-:Y:S01]  /*32b0*/  FMUL.FTZ R17, R0, R23 ;  /* 0x0000001700117220 */ /* 0x000fe20000410000 */
[----:B------:R-:W-:-:S03]  /*32c0*/  FMUL.FTZ R16, R23, 0.5 ;  /* 0x3f00000017107820 */ /* 0x000fc60000410000 */
[----:B------:R-:W-:-:S04]  /*32d0*/  FFMA R0, -R17, R17, R0 ;  /* 0x0000001111007223 */ /* 0x000fc80000000100 */
[----:B------:R-:W-:-:S07]  /*32e0*/  FFMA R17, R0, R16, R17 ;  /* 0x0000001000117223 */ /* 0x000fce0000000011 */
.L_x_48:
[----:B------:R-:W-:-:S05]  /*32f0*/  FADD R23, R17, |R2| ;  /* 0x4000000211177221 */ /* 0x000fca0000000000 */
[----:B------:R-:W-:-:S04]  /*3300*/  IADD3 R0, PT, PT, R23, 0x1800000, RZ ;  /* 0x0180000017007810 */ /* 0x000fc80007ffe0ff */
[----:B------:R-:W-:-:S04]  /*3310*/  LOP3.LUT R0, R0, 0x7f800000, RZ, 0xc0, !PT ;  /* 0x7f80000000007812 */ /* 0x000fc800078ec0ff */
[----:B------:R-:W-:-:S13]  /*3320*/  ISETP.GT.U32.AND P0, PT, R0, 0x1ffffff, PT ;  /* 0x01ffffff0000780c */ /* 0x000fda0003f04070 */
[----:B------:R-:W-:Y:S05]  /*3330*/  @P0 BRA `(.L_x_49) ;  /* 0x0000000000140947 */ /* 0x000fea0003800000 */
[----:B------:R-:W-:Y:S01]  /*3340*/  IMAD.MOV.U32 R0, RZ, RZ, R23 ;  /* 0x000000ffff007224 */ /* 0x000fe200078e0017 */
[----:B------:R-:W-:-:S07]  /*3350*/  MOV R16, 0x3370 ;  /* 0x0000337000107802 */ /* 0x000fce0000000f00 */
[----:B0-----:R-:W-:Y:S05]  /*3360*/  CALL.REL.NOINC `($__internal_0_$__cuda_sm20_rcp_rn_f32_slowpath) ;  /* 0x0000003800f07944 */ /* 0x001fea0003c00000 */
[----:B------:R-:W-:Y:S01]  /*3370*/  MOV R30, R0 ;  /* 0x00000000001e7202 */ /* 0x000fe20000000f00 */
[----:B------:R-:W-:Y:S06]  /*3380*/  BRA `(.L_x_50) ;  /* 0x0000000000107947 */ /* 0x000fec0003800000 */
.L_x_49:
[----:B------:R-:W1:Y:S02]  /*3390*/  MUFU.RCP R30, R23 ;  /* 0x00000017001e7308 */ /* 0x000e640000001000 */
[----:B-1----:R-:W-:-:S04]  /*33a0*/  FFMA R0, R23, R30, -1 ;  /* 0xbf80000017007423 */ /* 0x002fc8000000001e */
[----:B------:R-:W-:-:S04]  /*33b0*/  FADD.FTZ R17, -R0, -RZ ;  /* 0x800000ff00117221 */ /* 0x000fc80000010100 */
[----:B------:R-:W-:-:S07]  /*33c0*/  FFMA R30, R30, R17, R30 ;  /* 0x000000111e1e7223 */ /* 0x000fce000000001e */
.L_x_50:
[----:B------:R-:W-:-:S04]  /*33d0*/  FSETP.GEU.AND P0, PT, R2, RZ, PT ;  /* 0x000000ff0200720b */ /* 0x000fc80003f0e000 */
[----:B------:R-:W-:-:S09]  /*33e0*/  FSEL R30, -R30, R30, !P0 ;  /* 0x0000001e1e1e7208 */ /* 0x000fd20004000100 */
.L_x_45:
        /* <DEDUP_REMOVED lines=9> */
.L_x_51:
[----:B------:R-:W-:Y:S01]  /*3480*/  FMUL.FTZ R0, R17, R2 ;  /* 0x0000000211007220 */ /* 0x000fe20000410000 */
[----:B------:R-:W-:-:S03]  /*3490*/  FMUL.FTZ R2, R2, 0.5 ;  /* 0x3f00000002027820 */ /* 0x000fc60000410000 */
[----:B------:R-:W-:-:S04]  /*34a0*/  FFMA R17, -R0, R0, R17 ;  /* 0x0000000000117223 */ /* 0x000fc80000000111 */
[----:B------:R-:W-:-:S07]  /*34b0*/  FFMA R0, R17, R2, R0 ;  /* 0x0000000211007223 */ /* 0x000fce0000000000 */
.L_x_52:
[----:B------:R-:W-:-:S05]  /*34c0*/  VIADD R2, R0, 0x1800000 ;  /* 0x0180000000027836 */ /* 0x000fca0000000000 */
[----:B------:R-:W-:-:S04]  /*34d0*/  LOP3.LUT R2, R2, 0x7f800000, RZ, 0xc0, !PT ;  /* 0x7f80000002027812 */ /* 0x000fc800078ec0ff */
[----:B------:R-:W-:-:S13]  /*34e0*/  ISETP.GT.U32.AND P0, PT, R2, 0x1ffffff, PT ;  /* 0x01ffffff0200780c */ /* 0x000fda0003f04070 */
[----:B------:R-:W-:Y:S05]  /*34f0*/  @P0 BRA `(.L_x_53) ;  /* 0x0000000000100947 */ /* 0x000fea0003800000 */
[----:B------:R-:W-:-:S07]  /*3500*/  MOV R16, 0x3520 ;  /* 0x0000352000107802 */ /* 0x000fce0000000f00 */
[----:B0-----:R-:W-:Y:S05]  /*3510*/  CALL.REL.NOINC `($__internal_0_$__cuda_sm20_rcp_rn_f32_slowpath) ;  /* 0x0000003800847944 */ /* 0x001fea0003c00000 */
[----:B------:R-:W-:Y:S01]  /*3520*/  MOV R17, R0 ;  /* 0x0000000000117202 */ /* 0x000fe20000000f00 */
[----:B------:R-:W-:Y:S06]  /*3530*/  BRA `(.L_x_54) ;  /* 0x0000000000107947 */ /* 0x000fec0003800000 */
.L_x_53:
[----:B------:R-:W1:Y:S02]  /*3540*/  MUFU.RCP R17, R0 ;  /* 0x0000000000117308 */ /* 0x000e640000001000 */
[----:B-1----:R-:W-:-:S04]  /*3550*/  FFMA R2, R17, R0, -1 ;  /* 0xbf80000011027423 */ /* 0x002fc80000000000 */
[----:B------:R-:W-:-:S04]  /*3560*/  FADD.FTZ R2, -R2, -RZ ;  /* 0x800000ff02027221 */ /* 0x000fc80000010100 */
[----:B------:R-:W-:-:S07]  /*3570*/  FFMA R17, R17, R2, R17 ;  /* 0x0000000211117223 */ /* 0x000fce0000000011 */
.L_x_54:
        /* <DEDUP_REMOVED lines=14> */
.L_x_55:
[----:B------:R-:W1:Y:S01]  /*3660*/  LDS R16, [R4] ;  /* 0x0000000004107984 */ /* 0x000e620000000800 */
[----:B------:R-:W-:Y:S02]  /*3670*/  MOV R22, 0x400 ;  /* 0x0000040000167802 */ /* 0x000fe40000000f00 */
[----:B------:R-:W-:Y:S01]  /*3680*/  ISETP.GE.U32.AND P0, PT, R36, 0x8, PT ;  /* 0x000000082400780c */ /* 0x000fe20003f06070 */
[----:B------:R-:W2:Y:S01]  /*3690*/  S2R R23, SR_CgaCtaId ;  /* 0x0000000000177919 */ /* 0x000ea20000008800 */
[----:B------:R-:W-:Y:S01]  /*36a0*/  STG.E desc[UR8][R24.64], RZ ;  /* 0x000000ff18007986 */ /* 0x000fe2000c101908 */
[----:B--2---:R-:W-:Y:S01]  /*36b0*/  LEA R23, R23, R22, 0x18 ;  /* 0x0000001617177211 */ /* 0x004fe200078ec0ff */
[----:B-1----:R-:W-:-:S04]  /*36c0*/  FFMA R17, -R3, R30, R16 ;  /* 0x0000001e03117223 */ /* 0x002fc80000000110 */
[----:B------:R-:W-:Y:S01]  /*36d0*/  IMAD R22, R32, 0x4, R23 ;  /* 0x0000000420167824 */ /* 0x000fe200078e0217 */
        /* <DEDUP_REMOVED lines=8> */
[----:B-1----:R-:W-:Y:S01]  /*3760*/  FFMA R30, R3, R30, R17 ;  /* 0x0000001e031e7223 */ /* 0x002fe20000000011 */
[----:B------:R-:W-:-:S04]  /*3770*/  HFMA2 R3, -RZ, RZ, 0, 0 ;  /* 0x00000000ff037431 */ /* 0x000fc800000001ff */
[----:B------:R1:W-:Y:S01]  /*3780*/  STS [R29], R30 ;  /* 0x0000001e1d007388 */ /* 0x0003e20000000800 */
[----:B------:R-:W-:Y:S05]  /*3790*/  @!P0 BRA `(.L_x_56) ;  /* 0x0000000400948947 */ /* 0x000fea0003800000 */
[----:B------:R-:W-:-:S07]  /*37a0*/  MOV R28, RZ ;  /* 0x000000ff001c7202 */ /* 0x000fce0000000f00 */
.L_x_57:
[CC--:B--2---:R-:W-:Y:S02]  /*37b0*/  IMAD R3, R15.reuse, R28.reuse, R36 ;  /* 0x0000001c0f037224 */ /* 0x0c4fe400078e0224 */
[----:B------:R-:W-:Y:S02]  /*37c0*/  IMAD R16, R15, R28, R32 ;  /* 0x0000001c0f107224 */ /* 0x000fe400078e0220 */
[----:B------:R-:W-:-:S04]  /*37d0*/  IMAD.WIDE.U32 R26, R3, 0x4, R20 ;  /* 0x00000004031a7825 */ /* 0x000fc800078e0014 */
[----:B0-----:R-:W-:Y:S01]  /*37e0*/  IMAD.WIDE.U32 R24, R16, 0x4, R20 ;  /* 0x0000000410187825 */ /* 0x001fe200078e0014 */
[----:B------:R-:W2:Y:S04]  /*37f0*/  LDG.E R17, desc[UR8][R26.64] ;  /* 0x000000081a117981 */ /* 0x000ea8000c1e1900 */
[----:B------:R-:W2:Y:S01]  /*3800*/  LDG.E R22, desc[UR8][R24.64] ;  /* 0x0000000818167981 */ /* 0x000ea2000c1e1900 */
[C---:B------:R-:W-:Y:S01]  /*3810*/  IADD3 R3, PT, PT, R15.reuse, R3, RZ ;  /* 0x000000030f037210 */ /* 0x040fe20007ffe0ff */
[----:B-1----:R-:W-:Y:S02]  /*3820*/  IMAD.IADD R30, R15, 0x1, R16 ;  /* 0x000000010f1e7824 */ /* 0x002fe400078e0210 */
[----:B--2---:R-:W-:-:S04]  /*3830*/  FFMA R23, R17, R0, R22 ;  /* 0x0000000011177223 */ /* 0x004fc80000000016 */
[--C-:B------:R-:W-:Y:S01]  /*3840*/  FFMA R29, -R2, R23, R17.reuse ;  /* 0x00000017021d7223 */ /* 0x100fe20000000111 */
[----:B------:R-:W-:-:S04]  /*3850*/  FFMA R17, R22, -R0, R17 ;  /* 0x8000000016117223 */ /* 0x000fc80000000011 */
[----:B------:R-:W-:Y:S01]  /*3860*/  FFMA R37, R2, R17, R22 ;  /* 0x0000001102257223 */ /* 0x000fe20000000016 */
[--C-:B------:R-:W-:Y:S01]  /*3870*/  IMAD.WIDE.U32 R22, R3, 0x4, R20.reuse ;  /* 0x0000000403167825 */ /* 0x100fe200078e0014 */
[----:B------:R0:W-:Y:S03]  /*3880*/  STG.E desc[UR8][R26.64], R29 ;  /* 0x0000001d1a007986 */ /* 0x0001e6000c101908 */
[----:B------:R-:W-:Y:S01]  /*3890*/  IMAD.WIDE.U32 R16, R30, 0x4, R20 ;  /* 0x000000041e107825 */ /* 0x000fe200078e0014 */
        /* <DEDUP_REMOVED lines=63> */
[C---:B0-----:R-:W-:Y:S01]  /*3c90*/  IADD3 R23, PT, PT, R15.reuse, R3, RZ ;  /* 0x000000030f177210 */ /* 0x041fe20007ffe0ff */
[----:B------:R-:W-:-:S04]  /*3ca0*/  IMAD.IADD R3, R15, 0x1, R30 ;  /* 0x000000010f037824 */ /* 0x000fc800078e021e */
[----:B------:R-:W-:-:S04]  /*3cb0*/  IMAD.WIDE.U32 R22, R23, 0x4, R20 ;  /* 0x0000000417167825 */ /* 0x000fc800078e0014 */
[----:B-1----:R-:W-:-:S04]  /*3cc0*/  IMAD.WIDE.U32 R16, R3, 0x4, R20 ;  /* 0x0000000403107825 */ /* 0x002fc800078e0014 */
[----:B--2---:R-:W-:-:S04]  /*3cd0*/  FFMA R40, R37, R0, R38 ;  /* 0x0000000025287223 */ /* 0x004fc80000000026 */
[--C-:B------:R-:W-:Y:S01]  /*3ce0*/  FFMA R29, -R2, R40, R37.reuse ;  /* 0x00000028021d7223 */ /* 0x100fe20000000125 */
[----:B------:R-:W-:-:S04]  /*3cf0*/  FFMA R37, R38, -R0, R37 ;  /* 0x8000000026257223 */ /* 0x000fc80000000025 */
[----:B------:R-:W-:Y:S01]  /*3d00*/  FFMA R37, R2, R37, R38 ;  /* 0x0000002502257223 */ /* 0x000fe20000000026 */
[----:B------:R0:W-:Y:S04]  /*3d10*/  STG.E desc[UR8][R26.64], R29 ;  /* 0x0000001d1a007986 */ /* 0x0001e8000c101908 */
[----:B------:R2:W-:Y:S04]  /*3d20*/  STG.E desc[UR8][R24.64], R37 ;  /* 0x0000002518007986 */ /* 0x0005e8000c101908 */
[----:B------:R-:W3:Y:S04]  /*3d30*/  LDG.E R3, desc[UR8][R22.64] ;  /* 0x0000000816037981 */ /* 0x000ee8000c1e1900 */
[----:B------:R-:W3:Y:S01]  /*3d40*/  LDG.E R30, desc[UR8][R16.64] ;  /* 0x00000008101e7981 */ /* 0x000ee2000c1e1900 */
[----:B------:R-:W-:-:S04]  /*3d50*/  IADD3 R28, PT, PT, R28, 0x8, RZ ;  /* 0x000000081c1c7810 */ /* 0x000fc80007ffe0ff */
[----:B------:R-:W-:Y:S01]  /*3d60*/  ISETP.NE.AND P0, PT, R28, R35, PT ;  /* 0x000000231c00720c */ /* 0x000fe20003f05270 */
[-C--:B---3--:R-:W-:Y:S01]  /*3d70*/  FFMA R38, R3, R0.reuse, R30 ;  /* 0x0000000003267223 */ /* 0x088fe2000000001e */
[----:B0-----:R-:W-:-:S03]  /*3d80*/  FFMA R27, R30, -R0, R3 ;  /* 0x800000001e1b7223 */ /* 0x001fc60000000003 */
[C---:B------:R-:W-:Y:S01]  /*3d90*/  FFMA R3, -R2.reuse, R38, R3 ;  /* 0x0000002602037223 */ /* 0x040fe20000000103 */
[----:B------:R-:W-:-:S04]  /*3da0*/  FFMA R27, R2, R27, R30 ;  /* 0x0000001b021b7223 */ /* 0x000fc8000000001e */
[----:B------:R2:W-:Y:S04]  /*3db0*/  STG.E desc[UR8][R22.64], R3 ;  /* 0x0000000316007986 */ /* 0x0005e8000c101908 */
[----:B------:R2:W-:Y:S01]  /*3dc0*/  STG.E desc[UR8][R16.64], R27 ;  /* 0x0000001b10007986 */ /* 0x0005e2000c101908 */
[----:B------:R-:W-:Y:S05]  /*3dd0*/  @P0 BRA `(.L_x_57) ;  /* 0xfffffff800740947 */ /* 0x000fea000383ffff */
[----:B--2---:R-:W-:-:S07]  /*3de0*/  MOV R3, R35 ;  /* 0x0000002300037202 */ /* 0x004fce0000000f00 */
.L_x_56:
[----:B------:R-:W-:-:S13]  /*3df0*/  LOP3.LUT P0, RZ, R36, 0x7, RZ, 0xc0, !PT ;  /* 0x0000000724ff7812 */ /* 0x000fda000780c0ff */
[----:B------:R-:W-:Y:S05]  /*3e00*/  @!P0 BRA `(.L_x_58) ;  /* 0x00000004008c8947 */ /* 0x000fea0003800000 */
[----:B------:R-:W-:-:S04]  /*3e10*/  LOP3.LUT R17, R8, 0xffff, RZ, 0xc0, !PT ;  /* 0x0000ffff08117812 */ /* 0x000fc800078ec0ff */
[C---:B------:R-:W-:Y:S02]  /*3e20*/  LOP3.LUT R16, R17.reuse, 0x7, RZ, 0xc0, !PT ;  /* 0x0000000711107812 */ /* 0x040fe400078ec0ff */
[----:B------:R-:W-:Y:S02]  /*3e30*/  LOP3.LUT P1, RZ, R17, 0x3, RZ, 0xc0, !PT ;  /* 0x0000000311ff7812 */ /* 0x000fe4000782c0ff */
[----:B------:R-:W-:-:S04]  /*3e40*/  IADD3 R16, PT, PT, R16, -0x1, RZ ;  /* 0xffffffff10107810 */ /* 0x000fc80007ffe0ff */
[----:B------:R-:W-:-:S13]  /*3e50*/  ISETP.GE.U32.AND P0, PT, R16, 0x3, PT ;  /* 0x000000031000780c */ /* 0x000fda0003f06070 */
[----:B------:R-:W-:Y:S05]  /*3e60*/  @!P0 BRA `(.L_x_59) ;  /* 0x0000000000c48947 */ /* 0x000fea0003800000 */
[CC--:B------:R-:W-:Y:S02]  /*3e70*/  IMAD R16, R15.reuse, R3.reuse, R36 ;  /* 0x000000030f107224 */ /* 0x0c0fe400078e0224 */
[----:B------:R-:W-:Y:S02]  /*3e80*/  IMAD R22, R15, R3, R32 ;  /* 0x000000030f167224 */ /* 0x000fe400078e0220 */
[----:B------:R-:W-:-:S04]  /*3e90*/  IMAD.WIDE.U32 R26, R16, 0x4, R20 ;  /* 0x00000004101a7825 */ /* 0x000fc800078e0014 */
[----:B0-----:R-:W-:Y:S01]  /*3ea0*/  IMAD.WIDE.U32 R24, R22, 0x4, R20 ;  /* 0x0000000416187825 */ /* 0x001fe200078e0014 */
[----:B------:R-:W2:Y:S04]  /*3eb0*/  LDG.E R17, desc[UR8][R26.64] ;  /* 0x000000081a117981 */ /* 0x000ea8000c1e1900 */
[----:B------:R-:W2:Y:S01]  /*3ec0*/  LDG.E R28, desc[UR8][R24.64] ;  /* 0x00000008181c7981 */ /* 0x000ea2000c1e1900 */
[----:B-1----:R-:W-:Y:S01]  /*3ed0*/  IADD3 R30, PT, PT, R15, R22, RZ ;  /* 0x000000160f1e7210 */ /* 0x002fe20007ffe0ff */
[----:B--2---:R-:W-:-:S04]  /*3ee0*/  FFMA R23, R17, R0, R28 ;  /* 0x0000000011177223 */ /* 0x004fc8000000001c */
[--C-:B------:R-:W-:Y:S01]  /*3ef0*/  FFMA R29, -R2, R23, R17.reuse ;  /* 0x00000017021d7223 */ /* 0x100fe20000000111 */
[----:B------:R-:W-:-:S04]  /*3f00*/  FFMA R17, R28, -R0, R17 ;  /* 0x800000001c117223 */ /* 0x000fc80000000011 */
[----:B------:R-:W-:Y:S01]  /*3f10*/  FFMA R37, R2, R17, R28 ;  /* 0x0000001102257223 */ /* 0x000fe2000000001c */
[----:B------:R-:W-:Y:S01]  /*3f20*/  IMAD.IADD R28, R15, 0x1, R16 ;  /* 0x000000010f1c7824 */ /* 0x000fe200078e0210 */
[----:B------:R0:W-:Y:S01]  /*3f30*/  STG.E desc[UR8][R26.64], R29 ;  /* 0x0000001d1a007986 */ /* 0x0001e2000c101908 */
[----:B------:R-:W-:-:S03]  /*3f40*/  IMAD.WIDE.U32 R16, R30, 0x4, R20 ;  /* 0x000000041e107825 */ /* 0x000fc600078e0014 */
[----:B------:R1:W-:Y:S01]  /*3f50*/  STG.E desc[UR8][R24.64], R37 ;  /* 0x0000002518007986 */ /* 0x0003e2000c101908 */
[----:B------:R-:W-:-:S03]  /*3f60*/  IMAD.WIDE.U32 R22, R28, 0x4, R20 ;  /* 0x000000041c167825 */ /* 0x000fc600078e0014 */
[----:B------:R-:W2:Y:S04]  /*3f70*/  LDG.E R38, desc[UR8][R16.64] ;  /* 0x0000000810267981 */ /* 0x000ea8000c1e1900 */
[----:B------:R-:W2:Y:S01]  /*3f80*/  LDG.E R39, desc[UR8][R22.64] ;  /* 0x0000000816277981 */ /* 0x000ea2000c1e1900 */
[C---:B------:R-:W-:Y:S02]  /*3f90*/  IADD3 R28, PT, PT, R15.reuse, R28, RZ ;  /* 0x0000001c0f1c7210 */ /* 0x040fe40007ffe0ff */
        /* <DEDUP_REMOVED lines=12> */
[----:B0-----:R-:W-:-:S04]  /*4060*/  IMAD.IADD R23, R15, 0x1, R28 ;  /* 0x000000010f177824 */ /* 0x001fc800078e021c */
        /* <DEDUP_REMOVED lines=10> */
[----:B------:R-:W-:Y:S01]  /*4110*/  IADD3 R3, PT, PT, R3, 0x4, RZ ;  /* 0x0000000403037810 */ /* 0x000fe20007ffe0ff */
[-C--:B---3--:R-:W-:Y:S01]  /*4120*/  FFMA R30, R39, R0.reuse, R28 ;  /* 0x00000000271e7223 */ /* 0x088fe2000000001c */
[----:B0-----:R-:W-:-:S03]  /*4130*/  FFMA R27, R28, -R0, R39 ;  /* 0x800000001c1b7223 */ /* 0x001fc60000000027 */
[C---:B------:R-:W-:Y:S01]  /*4140*/  FFMA R39, -R2.reuse, R30, R39 ;  /* 0x0000001e02277223 */ /* 0x040fe20000000127 */
[----:B------:R-:W-:-:S04]  /*4150*/  FFMA R27, R2, R27, R28 ;  /* 0x0000001b021b7223 */ /* 0x000fc8000000001c */
[----:B------:R2:W-:Y:S04]  /*4160*/  STG.E desc[UR8][R22.64], R39 ;  /* 0x0000002716007986 */ /* 0x0005e8000c101908 */
[----:B------:R2:W-:Y:S02]  /*4170*/  STG.E desc[UR8][R16.64], R27 ;  /* 0x0000001b10007986 */ /* 0x0005e4000c101908 */
.L_x_59:
[----:B------:R-:W-:Y:S05]  /*4180*/  @!P1 BRA `(.L_x_58) ;  /* 0x0000000000ac9947 */ /* 0x000fea0003800000 */
[C---:B--2---:R-:W-:Y:S02]  /*4190*/  LOP3.LUT R16, R9.reuse, 0x3, RZ, 0xc0, !PT ;  /* 0x0000000309107812 */ /* 0x044fe400078ec0ff */
[----:B------:R-:W-:Y:S02]  /*41a0*/  LOP3.LUT R17, R9, 0x1, RZ, 0xc0, !PT ;  /* 0x0000000109117812 */ /* 0x000fe400078ec0ff */
[----:B------:R-:W-:Y:S02]  /*41b0*/  ISETP.NE.AND P0, PT, R16, 0x1, PT ;  /* 0x000000011000780c */ /* 0x000fe40003f05270 */
[----:B------:R-:W-:-:S11]  /*41c0*/  ISETP.NE.U32.AND P1, PT, R17, 0x1, PT ;  /* 0x000000011100780c */ /* 0x000fd60003f25070 */
[----:B------:R-:W-:Y:S05]  /*41d0*/  @!P0 BRA `(.L_x_60) ;  /* 0x0000000000648947 */ /* 0x000fea0003800000 */
[CC--:B------:R-:W-:Y:S02]  /*41e0*/  IMAD R23, R15.reuse, R3.reuse, R36 ;  /* 0x000000030f177224 */ /* 0x0c0fe400078e0224 */
[----:B------:R-:W-:Y:S02]  /*41f0*/  IMAD R28, R15, R3, R32 ;  /* 0x000000030f1c7224 */ /* 0x000fe400078e0220 */
[----:B------:R-:W-:-:S04]  /*4200*/  IMAD.WIDE.U32 R26, R23, 0x4, R20 ;  /* 0x00000004171a7825 */ /* 0x000fc800078e0014 */
[----:B0-----:R-:W-:Y:S01]  /*4210*/  IMAD.WIDE.U32 R24, R28, 0x4, R20 ;  /* 0x000000041c187825 */ /* 0x001fe200078e0014 */
[----:B------:R-:W2:Y:S04]  /*4220*/  LDG.E R17, desc[UR8][R26.64] ;  /* 0x000000081a117981 */ /* 0x000ea8000c1e1900 */
[----:B------:R-:W2:Y:S01]  /*4230*/  LDG.E R16, desc[UR8][R24.64] ;  /* 0x0000000818107981 */ /* 0x000ea2000c1e1900 */
[C---:B------:R-:W-:Y:S01]  /*4240*/  IADD3 R23, PT, PT, R15.reuse, R23, RZ ;  /* 0x000000170f177210 */ /* 0x040fe20007ffe0ff */
[----:B------:R-:W-:Y:S02]  /*4250*/  IMAD.IADD R39, R15, 0x1, R28 ;  /* 0x000000010f277824 */ /* 0x000fe400078e021c */
[----:B--2---:R-:W-:-:S04]  /*4260*/  FFMA R22, R17, R0, R16 ;  /* 0x0000000011167223 */ /* 0x004fc80000000010 */
[--C-:B-1----:R-:W-:Y:S01]  /*4270*/  FFMA R29, -R2, R22, R17.reuse ;  /* 0x00000016021d7223 */ /* 0x102fe20000000111 */
[----:B------:R-:W-:Y:S01]  /*4280*/  FFMA R17, R16, -R0, R17 ;  /* 0x8000000010117223 */ /* 0x000fe20000000011 */
[----:B------:R-:W-:-:S04]  /*4290*/  IMAD.WIDE.U32 R22, R23, 0x4, R20 ;  /* 0x0000000417167825 */ /* 0x000fc800078e0014 */
[----:B------:R-:W-:Y:S01]  /*42a0*/  FFMA R37, R2, R17, R16 ;  /* 0x0000001102257223 */ /* 0x000fe20000000010 */
[----:B------:R-:W-:Y:S01]  /*42b0*/  IMAD.WIDE.U32 R16, R39, 0x4, R20 ;  /* 0x0000000427107825 */ /* 0x000fe200078e0014 */
        /* <DEDUP_REMOVED lines=11> */
.L_x_60:
[----:B------:R-:W-:Y:S05]  /*4370*/  @P1 BRA `(.L_x_58) ;  /* 0x0000000000301947 */ /* 0x000fea0003800000 */
[CC--:B--2---:R-:W-:Y:S02]  /*4380*/  IMAD R23, R15.reuse, R3.reuse, R36 ;  /* 0x000000030f177224 */ /* 0x0c4fe400078e0224 */
[----:B------:R-:W-:Y:S02]  /*4390*/  IMAD R17, R15, R3, R32 ;  /* 0x000000030f117224 */ /* 0x000fe400078e0220 */
[----:B------:R-:W-:-:S04]  /*43a0*/  IMAD.WIDE.U32 R22, R23, 0x4, R20 ;  /* 0x0000000417167825 */ /* 0x000fc800078e0014 */
[----:B------:R-:W-:Y:S01]  /*43b0*/  IMAD.WIDE.U32 R16, R17, 0x4, R20 ;  /* 0x0000000411107825 */ /* 0x000fe200078e0014 */
[----:B------:R-:W2:Y:S04]  /*43c0*/  LDG.E R3, desc[UR8][R22.64] ;  /* 0x0000000816037981 */ /* 0x000ea8000c1e1900 */
[----:B0-----:R-:W2:Y:S02]  /*43d0*/  LDG.E R24, desc[UR8][R16.64] ;  /* 0x0000000810187981 */ /* 0x001ea4000c1e1900 */
[-C--:B--2---:R-:W-:Y:S01]  /*43e0*/  FFMA R25, R3, R0.reuse, R24 ;  /* 0x0000000003197223 */ /* 0x084fe20000000018 */
[----:B------:R-:W-:-:S03]  /*43f0*/  FFMA R27, R24, -R0, R3 ;  /* 0x80000000181b7223 */ /* 0x000fc60000000003 */
[C---:B------:R-:W-:Y:S01]  /*4400*/  FFMA R25, -R2.reuse, R25, R3 ;  /* 0x0000001902197223 */ /* 0x040fe20000000103 */
[----:B------:R-:W-:-:S04]  /*4410*/  FFMA R27, R2, R27, R24 ;  /* 0x0000001b021b7223 */ /* 0x000fc80000000018 */
[----:B------:R3:W-:Y:S04]  /*4420*/  STG.E desc[UR8][R22.64], R25 ;  /* 0x0000001916007986 */ /* 0x0007e8000c101908 */
[----:B------:R3:W-:Y:S02]  /*4430*/  STG.E desc[UR8][R16.64], R27 ;  /* 0x0000001b10007986 */ /* 0x0007e4000c101908 */
.L_x_58:
[----:B------:R-:W-:-:S13]  /*4440*/  ISETP.GE.U32.AND P0, PT, R36, R31, PT ;  /* 0x0000001f2400720c */ /* 0x000fda0003f06070 */
[----:B------:R-:W-:Y:S05]  /*4450*/  @P0 BRA `(.L_x_61) ;  /* 0x0000000c00140947 */ /* 0x000fea0003800000 */
[----:B------:R-:W-:Y:S01]  /*4460*/  UIADD3 UR6, UPT, UPT, UR5, -0x1, URZ ;  /* 0xffffffff05067890 */ /* 0x000fe2000fffe0ff */
[----:B------:R-:W-:Y:S01]  /*4470*/  MOV R3, R36 ;  /* 0x0000002400037202 */ /* 0x000fe20000000f00 */
[----:B------:R-:W-:Y:S02]  /*4480*/  ULOP3.LUT UP0, URZ, UR5, 0x7, URZ, 0xc0, !UPT ;  /* 0x0000000705ff7892 */ /* 0x000fe4000f80c0ff */
[----:B------:R-:W-:-:S09]  /*4490*/  UISETP.GE.U32.AND UP1, UPT, UR6, 0x7, UPT ;  /* 0x000000070600788c */ /* 0x000fd2000bf26070 */
[----:B------:R-:W-:Y:S05]  /*44a0*/  BRA.U !UP1, `(.L_x_62) ;  /* 0x0000000509707547 */ /* 0x000fea000b800000 */
[----:B------:R-:W-:Y:S01]  /*44b0*/  MOV R3, R36 ;  /* 0x0000002400037202 */ /* 0x000fe20000000f00 */
[----:B------:R-:W-:Y:S01]  /*44c0*/  ULOP3.LUT UR7, UR5, 0xfffffff8, URZ, 0xc0, !UPT ;  /* 0xfffffff805077892 */ /* 0x000fe2000f8ec0ff */
[----:B------:R-:W-:-:S11]  /*44d0*/  UMOV UR6, URZ ;  /* 0x000000ff00067c82 */ /* 0x000fd60008000000 */
.L_x_63:
[-C--:B--234-:R-:W-:Y:S01]  /*44e0*/  IADD3 R23, P0, PT, R6, R3.reuse, RZ ;  /* 0x0000000306177210 */ /* 0x09cfe20007f1e0ff */
[----:B------:R-:W-:-:S03]  /*44f0*/  IMAD R17, R15, R3, R15 ;  /* 0x000000030f117224 */ /* 0x000fc600078e020f */
[----:B------:R-:W-:Y:S01]  /*4500*/  IADD3.X R16, PT, PT, RZ, RZ, RZ, P0, !PT ;  /* 0x000000ffff107210 */ /* 0x000fe200007fe4ff */
[----:B------:R-:W-:Y:S01]  /*4510*/  IMAD.IADD R22, R32, 0x1, R17 ;  /* 0x0000000120167824 */ /* 0x000fe200078e0211 */
[----:B0-----:R-:W-:-:S04]  /*4520*/  LEA R24, P0, R23, R20, 0x2 ;  /* 0x0000001417187211 */ /* 0x001fc800078010ff */
[----:B------:R-:W-:Y:S01]  /*4530*/  LEA.HI.X R25, R23, R21, R16, 0x2, P0 ;  /* 0x0000001517197211 */ /* 0x000fe200000f1410 */
[----:B------:R-:W-:-:S04]  /*4540*/  IMAD.WIDE.U32 R16, R22, 0x4, R20 ;  /* 0x0000000416107825 */ /* 0x000fc800078e0014 */
[----:B------:R-:W1:Y:S04]  /*4550*/  LDG.E R23, desc[UR8][R24.64+0x4] ;  /* 0x0000040818177981 */ /* 0x000e68000c1e1900 */
[----:B------:R-:W1:Y:S02]  /*4560*/  LDG.E R26, desc[UR8][R16.64] ;  /* 0x00000008101a7981 */ /* 0x000e64000c1e1900 */
[-C--:B-1----:R-:W-:Y:S01]  /*4570*/  FFMA R29, R26, -R0.reuse, R23 ;  /* 0x800000001a1d7223 */ /* 0x082fe20000000017 */
[----:B------:R-:W-:-:S03]  /*4580*/  FFMA R27, R23, R0, R26 ;  /* 0x00000000171b7223 */ /* 0x000fc6000000001a */
[C---:B------:R-:W-:Y:S01]  /*4590*/  FFMA R29, R2.reuse, R29, R26 ;  /* 0x0000001d021d7223 */ /* 0x040fe2000000001a */
[----:B------:R-:W-:Y:S01]  /*45a0*/  IADD3 R26, PT, PT, R15, R22, RZ ;  /* 0x000000160f1a7210 */ /* 0x000fe20007ffe0ff */
[----:B------:R-:W-:-:S04]  /*45b0*/  FFMA R27, -R2, R27, R23 ;  /* 0x0000001b021b7223 */ /* 0x000fc80000000117 */
[----:B------:R-:W-:Y:S01]  /*45c0*/  IMAD.WIDE.U32 R22, R26, 0x4, R20 ;  /* 0x000000041a167825 */ /* 0x000fe200078e0014 */
[----:B------:R-:W-:Y:S04]  /*45d0*/  STG.E desc[UR8][R24.64+0x4], R27 ;  /* 0x0000041b18007986 */ /* 0x000fe8000c101908 */
[----:B------:R0:W-:Y:S04]  /*45e0*/  STG.E desc[UR8][R16.64], R29 ;  /* 0x0000001d10007986 */ /* 0x0001e8000c101908 */
[----:B------:R-:W2:Y:S04]  /*45f0*/  LDG.E R37, desc[UR8][R24.64+0x8] ;  /* 0x0000080818257981 */ /* 0x000ea8000c1e1900 */
[----:B------:R-:W2:Y:S01]  /*4600*/  LDG.E R28, desc[UR8][R22.64] ;  /* 0x00000008161c7981 */ /* 0x000ea2000c1e1900 */
[----:B------:R-:W-:-:S05]  /*4610*/  IADD3 R26, PT, PT, R15, R26, RZ ;  /* 0x0000001a0f1a7210 */ /* 0x000fca0007ffe0ff */
[----:B0-----:R-:W-:-:S04]  /*4620*/  IMAD.WIDE.U32 R16, R26, 0x4, R20 ;  /* 0x000000041a107825 */ /* 0x001fc800078e0014 */
[-C--:B--2---:R-:W-:Y:S01]  /*4630*/  FFMA R30, R37, R0.reuse, R28 ;  /* 0x00000000251e7223 */ /* 0x084fe2000000001c */
[----:B------:R-:W-:-:S03]  /*4640*/  FFMA R39, R28, -R0, R37 ;  /* 0x800000001c277223 */ /* 0x000fc60000000025 */
[C---:B------:R-:W-:Y:S01]  /*4650*/  FFMA R37, -R2.reuse, R30, R37 ;  /* 0x0000001e02257223 */ /* 0x040fe20000000125 */
[----:B------:R-:W-:-:S04]  /*4660*/  FFMA R39, R2, R39, R28 ;  /* 0x0000002702277223 */ /* 0x000fc8000000001c */
[----:B------:R-:W-:Y:S04]  /*4670*/  STG.E desc[UR8][R24.64+0x8], R37 ;  /* 0x0000082518007986 */ /* 0x000fe8000c101908 */
[----:B------:R0:W-:Y:S04]  /*4680*/  STG.E desc[UR8][R22.64], R39 ;  /* 0x0000002716007986 */ /* 0x0001e8000c101908 */
[----:B------:R-:W2:Y:S04]  /*4690*/  LDG.E R27, desc[UR8][R24.64+0xc] ;  /* 0x00000c08181b7981 */ /* 0x000ea8000c1e1900 */
[----:B------:R-:W2:Y:S01]  /*46a0*/  LDG.E R28, desc[UR8][R16.64] ;  /* 0x00000008101c7981 */ /* 0x000ea2000c1e1900 */
[----:B------:R-:W-:-:S04]  /*46b0*/  IMAD.IADD R26, R15, 0x1, R26 ;  /* 0x000000010f1a7824 */ /* 0x000fc800078e021a */
        /* <DEDUP_REMOVED lines=15> */
[----:B------:R0:W-:Y:S04]  /*47b0*/  STG.E desc[UR8][R24.64+0x10], R27 ;  /* 0x0000101b18007986 */ /* 0x0001e8000c101908 */
[----:B------:R1:W-:Y:S04]  /*47c0*/  STG.E desc[UR8][R22.64], R37 ;  /* 0x0000002516007986 */ /* 0x0003e8000c101908 */
[----:B------:R-:W2:Y:S04]  /*47d0*/  LDG.E R29, desc[UR8][R24.64+0x14] ;  /* 0x00001408181d7981 */ /* 0x000ea8000c1e1900 */
[----:B------:R-:W2:Y:S02]  /*47e0*/  LDG.E R28, desc[UR8][R16.64] ;  /* 0x00000008101c7981 */ /* 0x000ea4000c1e1900 */
[-C--:B--2---:R-:W-:Y:S01]  /*47f0*/  FFMA R39, R28, -R0.reuse, R29 ;  /* 0x800000001c277223 */ /* 0x084fe2000000001d */
[----:B------:R-:W-:-:S03]  /*4800*/  FFMA R30, R29, R0, R28 ;  /* 0x000000001d1e7223 */ /* 0x000fc6000000001c */
[C---:B------:R-:W-:Y:S01]  /*4810*/  FFMA R39, R2.reuse, R39, R28 ;  /* 0x0000002702277223 */ /* 0x040fe2000000001c */
[----:B------:R-:W-:Y:S01]  /*4820*/  IADD3 R28, PT, PT, R15, R26, RZ ;  /* 0x0000001a0f1c7210 */ /* 0x000fe20007ffe0ff */
[----:B------:R-:W-:-:S04]  /*4830*/  FFMA R29, -R2, R30, R29 ;  /* 0x0000001e021d7223 */ /* 0x000fc8000000011d */
[----:B0-----:R-:W-:Y:S01]  /*4840*/  IMAD.WIDE.U32 R26, R28, 0x4, R20 ;  /* 0x000000041c1a7825 */ /* 0x001fe200078e0014 */
[----:B------:R-:W-:Y:S04]  /*4850*/  STG.E desc[UR8][R24.64+0x14], R29 ;  /* 0x0000141d18007986 */ /* 0x000fe8000c101908 */
[----:B------:R0:W-:Y:S04]  /*4860*/  STG.E desc[UR8][R16.64], R39 ;  /* 0x0000002710007986 */ /* 0x0001e8000c101908 */
[----:B-1----:R-:W2:Y:S04]  /*4870*/  LDG.E R23, desc[UR8][R24.64+0x18] ;  /* 0x0000180818177981 */ /* 0x002ea8000c1e1900 */
        /* <DEDUP_REMOVED lines=9> */
[----:B0-----:R-:W2:Y:S04]  /*4910*/  LDG.E R17, desc[UR8][R24.64+0x1c] ;  /* 0x00001c0818117981 */ /* 0x001ea8000c1e1900 */
[----:B------:R-:W2:Y:S01]  /*4920*/  LDG.E R16, desc[UR8][R22.64] ;  /* 0x0000000816107981 */ /* 0x000ea2000c1e1900 */
[----:B------:R-:W-:-:S02]  /*4930*/  IMAD.IADD R43, R15, 0x1, R28 ;  /* 0x000000010f2b7824 */ /* 0x000fc400078e021c */
[----:B--2---:R-:W-:-:S04]  /*4940*/  FFMA R29, R17, R0, R16 ;  /* 0x00000000111d7223 */ /* 0x004fc80000000010 */
[--C-:B------:R-:W-:Y:S01]  /*4950*/  FFMA R29, -R2, R29, R17.reuse ;  /* 0x0000001d021d7223 */ /* 0x100fe20000000111 */
[----:B------:R-:W-:-:S04]  /*4960*/  FFMA R17, R16, -R0, R17 ;  /* 0x8000000010117223 */ /* 0x000fc80000000011 */
[----:B------:R-:W-:Y:S01]  /*4970*/  FFMA R39, R2, R17, R16 ;  /* 0x0000001102277223 */ /* 0x000fe20000000010 */
[----:B------:R-:W-:Y:S01]  /*4980*/  IMAD.WIDE.U32 R16, R43, 0x4, R20 ;  /* 0x000000042b107825 */ /* 0x000fe200078e0014 */
[----:B------:R4:W-:Y:S04]  /*4990*/  STG.E desc[UR8][R24.64+0x1c], R29 ;  /* 0x00001c1d18007986 */ /* 0x0009e8000c101908 */
[----:B------:R4:W-:Y:S04]  /*49a0*/  STG.E desc[UR8][R22.64], R39 ;  /* 0x0000002716007986 */ /* 0x0009e8000c101908 */
[----:B-1----:R-:W2:Y:S04]  /*49b0*/  LDG.E R27, desc[UR8][R24.64+0x20] ;  /* 0x00002008181b7981 */ /* 0x002ea8000c1e1900 */
[----:B------:R-:W2:Y:S01]  /*49c0*/  LDG.E R26, desc[UR8][R16.64] ;  /* 0x00000008101a7981 */ /* 0x000ea2000c1e1900 */
[----:B------:R-:W-:-:S04]  /*49d0*/  UIADD3 UR6, UPT, UPT, UR6, 0x8, URZ ;  /* 0x0000000806067890 */ /* 0x000fc8000fffe0ff */
[----:B------:R-:W-:Y:S01]  /*49e0*/  UISETP.NE.AND UP1, UPT, UR6, UR7, UPT ;  /* 0x000000070600728c */ /* 0x000fe2000bf25270 */
[----:B------:R-:W-:Y:S01]  /*49f0*/  IADD3 R3, PT, PT, R3, 0x8, RZ ;  /* 0x0000000803037810 */ /* 0x000fe20007ffe0ff */
[-C--:B--2---:R-:W-:Y:S01]  /*4a00*/  FFMA R28, R27, R0.reuse, R26 ;  /* 0x000000001b1c7223 */ /* 0x084fe2000000001a */
[----:B------:R-:W-:-:S03]  /*4a10*/  FFMA R37, R26, -R0, R27 ;  /* 0x800000001a257223 */ /* 0x000fc6000000001b */
[C---:B------:R-:W-:Y:S01]  /*4a20*/  FFMA R27, -R2.reuse, R28, R27 ;  /* 0x0000001c021b7223 */ /* 0x040fe2000000011b */
[----:B------:R-:W-:-:S04]  /*4a30*/  FFMA R37, R2, R37, R26 ;  /* 0x0000002502257223 */ /* 0x000fc8000000001a */
[----:B------:R4:W-:Y:S04]  /*4a40*/  STG.E desc[UR8][R24.64+0x20], R27 ;  /* 0x0000201b18007986 */ /* 0x0009e8000c101908 */
[----:B------:R4:W-:Y:S01]  /*4a50*/  STG.E desc[UR8][R16.64], R37 ;  /* 0x0000002510007986 */ /* 0x0009e2000c101908 */
[----:B------:R-:W-:Y:S05]  /*4a60*/  BRA.U UP1, `(.L_x_63) ;  /* 0xfffffff9019c7547 */ /* 0x000fea000b83ffff */
.L_x_62:
[----:B------:R-:W-:Y:S05]  /*4a70*/  BRA.U !UP0, `(.L_x_61) ;  /* 0x00000005088c7547 */ /* 0x000fea000b800000 */
[----:B--234-:R-:W-:-:S04]  /*4a80*/  LOP3.LUT R17, R33, 0x7, RZ, 0xc0, !PT ;  /* 0x0000000721117812 */ /* 0x01cfc800078ec0ff */
[C---:B------:R-:W-:Y:S02]  /*4a90*/  IADD3 R16, PT, PT, R17.reuse, -0x1, RZ ;  /* 0xffffffff11107810 */ /* 0x040fe40007ffe0ff */
[----:B------:R-:W-:Y:S02]  /*4aa0*/  LOP3.LUT P1, RZ, R17, 0x3, RZ, 0xc0, !PT ;  /* 0x0000000311ff7812 */ /* 0x000fe4000782c0ff */
[----:B------:R-:W-:-:S13]  /*4ab0*/  ISETP.GE.U32.AND P0, PT, R16, 0x3, PT ;  /* 0x000000031000780c */ /* 0x000fda0003f06070 */
[----:B------:R-:W-:Y:S05]  /*4ac0*/  @!P0 BRA `(.L_x_64) ;  /* 0x0000000000b88947 */ /* 0x000fea0003800000 */
[-C--:B------:R-:W-:Y:S01]  /*4ad0*/  IADD3 R23, P0, PT, R6, R3.reuse, RZ ;  /* 0x0000000306177210 */ /* 0x080fe20007f1e0ff */
[----:B------:R-:W-:-:S04]  /*4ae0*/  IMAD R17, R15, R3, R15 ;  /* 0x000000030f117224 */ /* 0x000fc800078e020f */
[----:B------:R-:W-:Y:S01]  /*4af0*/  IMAD.X R16, RZ, RZ, RZ, P0 ;  /* 0x000000ffff107224 */ /* 0x000fe200000e06ff */
[----:B------:R-:W-:Y:S02]  /*4b00*/  IADD3 R22, PT, PT, R32, R17, RZ ;  /* 0x0000001120167210 */ /* 0x000fe40007ffe0ff */
[----:B0-----:R-:W-:-:S04]  /*4b10*/  LEA R24, P0, R23, R20, 0x2 ;  /* 0x0000001417187211 */ /* 0x001fc800078010ff */
[----:B------:R-:W-:Y:S01]  /*4b20*/  LEA.HI.X R25, R23, R21, R16, 0x2, P0 ;  /* 0x0000001517197211 */ /* 0x000fe200000f1410 */
[----:B------:R-:W-:-:S04]  /*4b30*/  IMAD.WIDE.U32 R16, R22, 0x4, R20 ;  /* 0x0000000416107825 */ /* 0x000fc800078e0014 */
[----:B------:R-:W2:Y:S04]  /*4b40*/  LDG.E R23, desc[UR8][R24.64+0x4] ;  /* 0x0000040818177981 */ /* 0x000ea8000c1e1900 */
[----:B------:R-:W2:Y:S01]  /*4b50*/  LDG.E R26, desc[UR8][R16.64] ;  /* 0x00000008101a7981 */ /* 0x000ea2000c1e1900 */
[----:B------:R-:W-:Y:S01]  /*4b60*/  IADD3 R22, PT, PT, R15, R22, RZ ;  /* 0x000000160f167210 */ /* 0x000fe20007ffe0ff */
[-C--:B--2---:R-:W-:Y:S01]  /*4b70*/  FFMA R27, R23, R0.reuse, R26 ;  /* 0x00000000171b7223 */ /* 0x084fe2000000001a */
[----:B-1----:R-:W-:-:S03]  /*4b80*/  FFMA R29, R26, -R0, R23 ;  /* 0x800000001a1d7223 */ /* 0x002fc60000000017 */
[C---:B------:R-:W-:Y:S01]  /*4b90*/  FFMA R23, -R2.reuse, R27, R23 ;  /* 0x0000001b02177223 */ /* 0x040fe20000000117 */
[----:B------:R-:W-:Y:S01]  /*4ba0*/  FFMA R29, R2, R29, R26 ;  /* 0x0000001d021d7223 */ /* 0x000fe2000000001a */
[----:B------:R-:W-:-:S03]  /*4bb0*/  IMAD.WIDE.U32 R26, R22, 0x4, R20 ;  /* 0x00000004161a7825 */ /* 0x000fc600078e0014 */
        /* <DEDUP_REMOVED lines=20> */
[----:B------:R2:W-:Y:S04]  /*4d00*/  STG.E desc[UR8][R24.64+0xc], R29 ;  /* 0x00000c1d18007986 */ /* 0x0005e8000c101908 */
[----:B------:R2:W-:Y:S04]  /*4d10*/  STG.E desc[UR8][R22.64], R41 ;  /* 0x0000002916007986 */ /* 0x0005e8000c101908 */
[----:B0-----:R-:W3:Y:S04]  /*4d20*/  LDG.E R27, desc[UR8][R24.64+0x10] ;  /* 0x00001008181b7981 */ /* 0x001ee8000c1e1900 */
[----:B------:R-:W3:Y:S01]  /*4d30*/  LDG.E R26, desc[UR8][R16.64] ;  /* 0x00000008101a7981 */ /* 0x000ee2000c1e1900 */
[----:B------:R-:W-:-:S02]  /*4d40*/  VIADD R3, R3, 0x4 ;  /* 0x0000000403037836 */ /* 0x000fc40000000000 */
[-C--:B---3--:R-:W-:Y:S01]  /*4d50*/  FFMA R28, R27, R0.reuse, R26 ;  /* 0x000000001b1c7223 */ /* 0x088fe2000000001a */
[----:B------:R-:W-:-:S03]  /*4d60*/  FFMA R37, R26, -R0, R27 ;  /* 0x800000001a257223 */ /* 0x000fc6000000001b */
[C---:B------:R-:W-:Y:S01]  /*4d70*/  FFMA R27, -R2.reuse, R28, R27 ;  /* 0x0000001c021b7223 */ /* 0x040fe2000000011b */
[----:B------:R-:W-:-:S04]  /*4d80*/  FFMA R37, R2, R37, R26 ;  /* 0x0000002502257223 */ /* 0x000fc8000000001a */
[----:B------:R2:W-:Y:S04]  /*4d90*/  STG.E desc[UR8][R24.64+0x10], R27 ;  /* 0x0000101b18007986 */ /* 0x0005e8000c101908 */
[----:B------:R2:W-:Y:S02]  /*4da0*/  STG.E desc[UR8][R16.64], R37 ;  /* 0x0000002510007986 */ /* 0x0005e4000c101908 */
.L_x_64:
[----:B------:R-:W-:Y:S05]  /*4db0*/  @!P1 BRA `(.L_x_61) ;  /* 0x0000000000bc9947 */ /* 0x000fea0003800000 */
[C---:B--2---:R-:W-:Y:S02]  /*4dc0*/  LOP3.LUT R16, R34.reuse, 0x3, RZ, 0xc0, !PT ;  /* 0x0000000322107812 */ /* 0x044fe400078ec0ff */
[----:B------:R-:W-:Y:S02]  /*4dd0*/  LOP3.LUT R17, R34, 0x1, RZ, 0xc0, !PT ;  /* 0x0000000122117812 */ /* 0x000fe400078ec0ff */
[----:B------:R-:W-:Y:S02]  /*4de0*/  ISETP.NE.AND P0, PT, R16, 0x1, PT ;  /* 0x000000011000780c */ /* 0x000fe40003f05270 */
[----:B------:R-:W-:-:S11]  /*4df0*/  ISETP.NE.U32.AND P1, PT, R17, 0x1, PT ;  /* 0x000000011100780c */ /* 0x000fd60003f25070 */
[----:B------:R-:W-:Y:S05]  /*4e00*/  @!P0 BRA `(.L_x_65) ;  /* 0x0000000000688947 */ /* 0x000fea0003800000 */
[-C--:B------:R-:W-:Y:S01]  /*4e10*/  IMAD R23, R15, R3.reuse, R15 ;  /* 0x000000030f177224 */ /* 0x080fe200078e020f */
[----:B------:R-:W-:-:S04]  /*4e20*/  IADD3 R17, P0, PT, R6, R3, RZ ;  /* 0x0000000306117210 */ /* 0x000fc80007f1e0ff */
[----:B------:R-:W-:Y:S02]  /*4e30*/  IADD3 R28, PT, PT, R32, R23, RZ ;  /* 0x00000017201c7210 */ /* 0x000fe40007ffe0ff */
[----:B------:R-:W-:Y:S02]  /*4e40*/  IADD3.X R16, PT, PT, RZ, RZ, RZ, P0, !PT ;  /* 0x000000ffff107210 */ /* 0x000fe400007fe4ff */
[----:B0-----:R-:W-:Y:S01]  /*4e50*/  LEA R24, P0, R17, R20, 0x2 ;  /* 0x0000001411187211 */ /* 0x001fe200078010ff */
[----:B------:R-:W-:-:S03]  /*4e60*/  IMAD.WIDE.U32 R22, R28, 0x4, R20 ;  /* 0x000000041c167825 */ /* 0x000fc600078e0014 */
[----:B------:R-:W-:Y:S02]  /*4e70*/  LEA.HI.X R25, R17, R21, R16, 0x2, P0 ;  /* 0x0000001511197211 */ /* 0x000fe400000f1410 */
[----:B------:R-:W2:Y:S04]  /*4e80*/  LDG.E R16, desc[UR8][R22.64] ;  /* 0x0000000816107981 */ /* 0x000ea8000c1e1900 */
[----:B------:R-:W2:Y:S01]  /*4e90*/  LDG.E R17, desc[UR8][R24.64+0x4] ;  /* 0x0000040818117981 */ /* 0x000ea2000c1e1900 */
[----:B------:R-:W-:Y:S01]  /*4ea0*/  IADD3 R37, PT, PT, R15, R28, RZ ;  /* 0x0000001c0f257210 */ /* 0x000fe20007ffe0ff */
[----:B--2---:R-:W-:-:S04]  /*4eb0*/  FFMA R26, R17, R0, R16 ;  /* 0x00000000111a7223 */ /* 0x004fc80000000010 */
[--C-:B------:R-:W-:Y:S01]  /*4ec0*/  FFMA R27, -R2, R26, R17.reuse ;  /* 0x0000001a021b7223 */ /* 0x100fe20000000111 */
[----:B------:R-:W-:-:S04]  /*4ed0*/  FFMA R17, R16, -R0, R17 ;  /* 0x8000000010117223 */ /* 0x000fc80000000011 */
[----:B-1----:R-:W-:Y:S01]  /*4ee0*/  FFMA R29, R2, R17, R16 ;  /* 0x00000011021d7223 */ /* 0x002fe20000000010 */
[----:B------:R-:W-:Y:S01]  /*4ef0*/  IMAD.WIDE.U32 R16, R37, 0x4, R20 ;  /* 0x0000000425107825 */ /* 0x000fe200078e0014 */
[----:B------:R2:W-:Y:S04]  /*4f00*/  STG.E desc[UR8][R24.64+0x4], R27 ;  /* 0x0000041b18007986 */ /* 0x0005e8000c101908 */
[----:B------:R2:W-:Y:S04]  /*4f10*/  STG.E desc[UR8][R22.64], R29 ;  /* 0x0000001d16007986 */ /* 0x0005e8000c101908 */
[----:B------:R-:W3:Y:S04]  /*4f20*/  LDG.E R37, desc[UR8][R24.64+0x8] ;  /* 0x0000080818257981 */ /* 0x000ee8000c1e1900 */
        /* <DEDUP_REMOVED lines=8> */
.L_x_65:
[----:B------:R-:W-:Y:S05]  /*4fb0*/  @P1 BRA `(.L_x_61) ;  /* 0x00000000003c1947 */ /* 0x000fea0003800000 */
[-C--:B--2---:R-:W-:Y:S01]  /*4fc0*/  IMAD R17, R15, R3.reuse, R15 ;  /* 0x000000030f117224 */ /* 0x084fe200078e020f */
[----:B------:R-:W-:-:S04]  /*4fd0*/  IADD3 R3, P0, PT, R6, R3, RZ ;  /* 0x0000000306037210 */ /* 0x000fc80007f1e0ff */
[----:B------:R-:W-:Y:S02]  /*4fe0*/  IADD3.X R16, PT, PT, RZ, RZ, RZ, P0, !PT ;  /* 0x000000ffff107210 */ /* 0x000fe400007fe4ff */
[----:B------:R-:W-:Y:S02]  /*4ff0*/  IADD3 R17, PT, PT, R32, R17, RZ ;  /* 0x0000001120117210 */ /* 0x000fe40007ffe0ff */
[----:B------:R-:W-:-:S04]  /*5000*/  LEA R22, P0, R3, R20, 0x2 ;  /* 0x0000001403167211 */ /* 0x000fc800078010ff */
[----:B------:R-:W-:Y:S01]  /*5010*/  LEA.HI.X R23, R3, R21, R16, 0x2, P0 ;  /* 0x0000001503177211 */ /* 0x000fe200000f1410 */
[----:B------:R-:W-:-:S04]  /*5020*/  IMAD.WIDE.U32 R16, R17, 0x4, R20 ;  /* 0x0000000411107825 */ /* 0x000fc800078e0014 */
        /* <DEDUP_REMOVED lines=8> */
.L_x_61:
[----:B0-234-:R-:W-:Y:S02]  /*50b0*/  IADD3 R16, PT, PT, R31, 0x2, RZ ;  /* 0x000000021f107810 */ /* 0x01dfe40007ffe0ff */
[----:B------:R-:W-:Y:S02]  /*50c0*/  ISETP.GE.U32.AND P1, PT, R12, 0x3, PT ;  /* 0x000000030c00780c */ /* 0x000fe40003f26070 */
[----:B------:R-:W-:-:S13]  /*50d0*/  ISETP.GE.AND P0, PT, R16, R15, PT ;  /* 0x0000000f1000720c */ /* 0x000fda0003f06270 */
[----:B------:R-:W-:Y:S05]  /*50e0*/  @P0 BRA `(.L_x_66) ;  /* 0x0000000000440947 */ /* 0x000fea0003800000 */
[----:B------:R-:W-:Y:S02]  /*50f0*/  IMAD.MOV.U32 R3, RZ, RZ, R16 ;  /* 0x000000ffff037224 */ /* 0x000fe400078e0010 */
[----:B------:R-:W-:-:S07]  /*5100*/  IMAD R28, R15, R32, RZ ;  /* 0x000000200f1c7224 */ /* 0x000fce00078e02ff */
.L_x_67:
[-C--:B0-----:R-:W-:Y:S02]  /*5110*/  IADD3 R23, PT, PT, R6, R3.reuse, RZ ;  /* 0x0000000306177210 */ /* 0x081fe40007ffe0ff */
[----:B------:R-:W-:-:S03]  /*5120*/  IADD3 R17, PT, PT, R28, R3, RZ ;  /* 0x000000031c117210 */ /* 0x000fc60007ffe0ff */
        /* <DEDUP_REMOVED lines=13> */
.L_x_66:
[----:B------:R-:W-:Y:S01]  /*5200*/  IMAD.MOV.U32 R3, RZ, RZ, RZ ;  /* 0x000000ffff037224 */ /* 0x000fe200078e00ff */
[----:B------:R-:W-:Y:S06]  /*5210*/  @!P1 BRA `(.L_x_68) ;  /* 0x0000000000d49947 */ /* 0x000fec0003800000 */
[----:B------:R-:W-:-:S07]  /*5220*/  HFMA2 R3, -RZ, RZ, 0, 0 ;  /* 0x00000000ff037431 */ /* 0x000fce00000001ff */
.L_x_69:
[CC--:B0-2---:R-:W-:Y:S02]  /*5230*/  IMAD R16, R15.reuse, R3.reuse, R36 ;  /* 0x000000030f107224 */ /* 0x0c5fe400078e0224 */
[----:B------:R-:W-:Y:S02]  /*5240*/  IMAD R22, R15, R3, R32 ;  /* 0x000000030f167224 */ /* 0x000fe400078e0220 */
[----:B------:R-:W-:-:S04]  /*5250*/  IMAD.WIDE.U32 R26, R16, 0x4, R18 ;  /* 0x00000004101a7825 */ /* 0x000fc800078e0012 */
[----:B------:R-:W-:Y:S01]  /*5260*/  IMAD.WIDE.U32 R24, R22, 0x4, R18 ;  /* 0x0000000416187825 */ /* 0x000fe200078e0012 */
[----:B------:R-:W2:Y:S04]  /*5270*/  LDG.E R17, desc[UR8][R26.64] ;  /* 0x000000081a117981 */ /* 0x000ea8000c1e1900 */
[----:B------:R-:W2:Y:S01]  /*5280*/  LDG.E R28, desc[UR8][R24.64] ;  /* 0x00000008181c7981 */ /* 0x000ea2000c1e1900 */
[----:B-1----:R-:W-:Y:S01]  /*5290*/  IADD3 R30, PT, PT, R15, R22, RZ ;  /* 0x000000160f1e7210 */ /* 0x002fe20007ffe0ff */
[-C--:B--2---:R-:W-:Y:S01]  /*52a0*/  FFMA R31, R28, -R0.reuse, R17 ;  /* 0x800000001c1f7223 */ /* 0x084fe20000000011 */
[----:B------:R-:W-:-:S03]  /*52b0*/  FFMA R23, R17, R0, R28 ;  /* 0x0000000011177223 */ /* 0x000fc6000000001c */
[C---:B------:R-:W-:Y:S01]  /*52c0*/  FFMA R31, R2.reuse, R31, R28 ;  /* 0x0000001f021f7223 */ /* 0x040fe2000000001c */
[----:B------:R-:W-:Y:S01]  /*52d0*/  IADD3 R28, PT, PT, R15, R16, RZ ;  /* 0x000000100f1c7210 */ /* 0x000fe20007ffe0ff */
[----:B------:R-:W-:Y:S01]  /*52e0*/  FFMA R29, -R2, R23, R17 ;  /* 0x00000017021d7223 */ /* 0x000fe20000000111 */
[----:B------:R-:W-:-:S04]  /*52f0*/  IMAD.WIDE.U32 R16, R30, 0x4, R18 ;  /* 0x000000041e107825 */ /* 0x000fc800078e0012 */
[----:B------:R-:W-:Y:S01]  /*5300*/  IMAD.WIDE.U32 R22, R28, 0x4, R18 ;  /* 0x000000041c167825 */ /* 0x000fe200078e0012 */
        /* <DEDUP_REMOVED lines=8> */
[-C--:B--2---:R-:W-:Y:S01]  /*5390*/  FFMA R39, R37, R0.reuse, R38 ;  /* 0x0000000025277223 */ /* 0x084fe20000000026 */
[----:B------:R-:W-:-:S03]  /*53a0*/  FFMA R41, R38, -R0, R37 ;  /* 0x8000000026297223 */ /* 0x000fc60000000025 */
[C---:B------:R-:W-:Y:S01]  /*53b0*/  FFMA R39, -R2.reuse, R39, R37 ;  /* 0x0000002702277223 */ /* 0x040fe20000000125 */
[----:B------:R-:W-:-:S04]  /*53c0*/  FFMA R41, R2, R41, R38 ;  /* 0x0000002902297223 */ /* 0x000fc80000000026 */
[----:B------:R0:W-:Y:S04]  /*53d0*/  STG.E desc[UR8][R22.64], R39 ;  /* 0x0000002716007986 */ /* 0x0001e8000c101908 */
[----:B------:R1:W-:Y:S04]  /*53e0*/  STG.E desc[UR8][R16.64], R41 ;  /* 0x0000002910007986 */ /* 0x0003e8000c101908 */
[----:B------:R-:W2:Y:S04]  /*53f0*/  LDG.E R29, desc[UR8][R26.64] ;  /* 0x000000081a1d7981 */ /* 0x000ea8000c1e1900 */
[----:B------:R-:W2:Y:S01]  /*5400*/  LDG.E R38, desc[UR8][R24.64] ;  /* 0x0000000818267981 */ /* 0x000ea2000c1e1900 */
[----:B------:R-:W-:-:S02]  /*5410*/  IADD3 R37, PT, PT, R15, R28, RZ ;  /* 0x0000001c0f257210 */ /* 0x000fc40007ffe0ff */
[----:B0-----:R-:W-:-:S03]  /*5420*/  IADD3 R39, PT, PT, R15, R30, RZ ;  /* 0x0000001e0f277210 */ /* 0x001fc60007ffe0ff */
        /* <DEDUP_REMOVED lines=10> */
[----:B------:R-:W-:-:S05]  /*54d0*/  VIADD R3, R3, 0x4 ;  /* 0x0000000403037836 */ /* 0x000fca0000000000 */
        /* <DEDUP_REMOVED lines=8> */
[----:B------:R-:W-:-:S07]  /*5560*/  MOV R3, R10 ;  /* 0x0000000a00037202 */ /* 0x000fce0000000f00 */
.L_x_68:
[----:B------:R-:W-:-:S13]  /*5570*/  ISETP.NE.AND P0, PT, R11, RZ, PT ;  /* 0x000000ff0b00720c */ /* 0x000fda0003f05270 */
[----:B------:R-:W-:Y:S05]  /*5580*/  @!P0 BRA `(.L_x_43) ;  /* 0x0000000000a08947 */ /* 0x000fea0003800000 */
[CC--:B------:R-:W-:Y:S02]  /*5590*/  IMAD R26, R15.reuse, R3.reuse, R36 ;  /* 0x000000030f1a7224 */ /* 0x0c0fe400078e0224 */
[----:B------:R-:W-:Y:S02]  /*55a0*/  IMAD R28, R15, R3, R32 ;  /* 0x000000030f1c7224 */ /* 0x000fe400078e0220 */
[----:B0-2---:R-:W-:-:S04]  /*55b0*/  IMAD.WIDE.U32 R22, R26, 0x4, R18 ;  /* 0x000000041a167825 */ /* 0x005fc800078e0012 */
        /* <DEDUP_REMOVED lines=13> */
[----:B---3--:R-:W-:-:S04]  /*5690*/  IMAD.WIDE.U32 R22, R26, 0x4, R18 ;  /* 0x000000041a167825 */ /* 0x008fc800078e0012 */
        /* <DEDUP_REMOVED lines=11> */
[C---:B----4-:R-:W-:Y:S01]  /*5750*/  IADD3 R17, PT, PT, R15.reuse, R28, RZ ;  /* 0x0000001c0f117210 */ /* 0x050fe20007ffe0ff */
        /* <DEDUP_REMOVED lines=11> */
.L_x_43:
[C---:B------:R-:W-:Y:S01]  /*5810*/  ISETP.NE.AND P0, PT, R32.reuse, R12, PT ;  /* 0x0000000c2000720c */ /* 0x040fe20003f05270 */
[----:B------:R-:W-:Y:S01]  /*5820*/  UIADD3 UR5, UPT, UPT, UR5, 0x1, URZ ;  /* 0x0000000105057890 */ /* 0x000fe2000fffe0ff */
[----:B------:R-:W-:Y:S01]  /*5830*/  IADD3 R33, PT, PT, R33, 0x1, RZ ;  /* 0x0000000121217810 */ /* 0x000fe20007ffe0ff */
[----:B------:R-:W-:Y:S01]  /*5840*/  VIADD R0, R32, 0x1 ;  /* 0x0000000120007836 */ /* 0x000fe20000000000 */
[----:B------:R-:W-:-:S09]  /*5850*/  IADD3 R34, PT, PT, R34, 0x1, RZ ;  /* 0x0000000122227810 */ /* 0x000fd20007ffe0ff */
[----:B------:R-:W-:Y:S05]  /*5860*/  @P0 BRA `(.L_x_70) ;  /* 0xffffffd400980947 */ /* 0x000fea000383ffff */
.L_x_40:
[----:B------:R-:W-:Y:S02]  /*5870*/  ISETP.NE.AND P0, PT, R7, R12, PT ;  /* 0x0000000c0700720c */ /* 0x000fe40003f05270 */
[----:B------:R-:W-:Y:S02]  /*5880*/  IADD3 R8, PT, PT, R8, 0x1, RZ ;  /* 0x0000000108087810 */ /* 0x000fe40007ffe0ff */
[----:B------:R-:W-:Y:S02]  /*5890*/  IADD3 R9, PT, PT, R9, 0x1, RZ ;  /* 0x0000000109097810 */ /* 0x000fe40007ffe0ff */
[----:B------:R-:W-:-:S07]  /*58a0*/  MOV R36, R7 ;  /* 0x0000000700247202 */ /* 0x000fce0000000f00 */
[----:B------:R-:W-:Y:S05]  /*58b0*/  @P0 BRA `(.L_x_71) ;  /* 0xffffffb800340947 */ /* 0x000fea000383ffff */
[----:B------:R-:W-:-:S13]  /*58c0*/  ISETP.GE.AND P0, PT, R15, 0x1, PT ;  /* 0x000000010f00780c */ /* 0x000fda0003f06270 */
[----:B------:R-:W-:Y:S05]  /*58d0*/  @!P0 BRA `(.L_x_72) ;  /* 0x00000004000c8947 */ /* 0x000fea0003800000 */
[----:B------:R-:W-:Y:S01]  /*58e0*/  ISETP.GE.U32.AND P0, PT, R12, 0x3, PT ;  /* 0x000000030c00780c */ /* 0x000fe20003f06070 */
[----:B-1----:R-:W-:-:S12]  /*58f0*/  IMAD.MOV.U32 R3, RZ, RZ, RZ ;  /* 0x000000ffff037224 */ /* 0x002fd800078e00ff */
[----:B------:R-:W-:Y:S05]  /*5900*/  @!P0 BRA `(.L_x_73) ;  /* 0x00000000008c8947 */ /* 0x000fea0003800000 */
[----:B------:R-:W1:Y:S01]  /*5910*/  S2R R5, SR_CgaCtaId ;  /* 0x0000000000057919 */ /* 0x000e620000008800 */
[----:B------:R-:W-:Y:S01]  /*5920*/  MOV R0, 0x400 ;  /* 0x0000040000007802 */ /* 0x000fe20000000f00 */
[----:B------:R-:W-:-:S03]  /*5930*/  HFMA2 R3, -RZ, RZ, 0, 0 ;  /* 0x00000000ff037431 */ /* 0x000fc600000001ff */
[----:B-1----:R-:W-:-:S07]  /*5940*/  LEA R8, R5, R0, 0x18 ;  /* 0x0000000005087211 */ /* 0x002fce00078ec0ff */
.L_x_74:
[C---:B-1----:R-:W-:Y:S02]  /*5950*/  LEA R0, R3.reuse, R8, 0x2 ;  /* 0x0000000803007211 */ /* 0x042fe400078e10ff */
[C---:B------:R-:W-:Y:S02]  /*5960*/  LEA R4, R3.reuse, R14, 0x2 ;  /* 0x0000000e03047211 */ /* 0x040fe400078e10ff */
[----:B------:R-:W-:Y:S01]  /*5970*/  IADD3 R3, PT, PT, R3, 0x4, RZ ;  /* 0x0000000403037810 */ /* 0x000fe20007ffe0ff */
[----:B------:R-:W-:Y:S03]  /*5980*/  LDS R2, [R0] ;  /* 0x0000000000027984 */ /* 0x000fe60000000800 */
[----:B------:R-:W-:Y:S01]  /*5990*/  ISETP.NE.AND P0, PT, R3, R10, PT ;  /* 0x0000000a0300720c */ /* 0x000fe20003f05270 */
[----:B------:R-:W1:Y:S02]  /*59a0*/  LDS R5, [R4] ;  /* 0x0000000004057984 */ /* 0x000e640000000800 */
[----:B-1----:R-:W-:Y:S01]  /*59b0*/  FADD R5, R2, R5 ;  /* 0x0000000502057221 */ /* 0x002fe20000000000 */
[----:B------:R-:W-:-:S04]  /*59c0*/  IMAD R2, R15, 0x8, R0 ;  /* 0x000000080f027824 */ /* 0x000fc800078e0200 */
[----:B------:R-:W-:Y:S04]  /*59d0*/  STS [R4], R5 ;  /* 0x0000000504007388 */ /* 0x000fe80000000800 */
[----:B------:R-:W-:Y:S04]  /*59e0*/  STS [R2], R5 ;  /* 0x0000000502007388 */ /* 0x000fe80000000800 */
[----:B------:R-:W-:Y:S04]  /*59f0*/  STS [R0], RZ ;  /* 0x000000ff00007388 */ /* 0x000fe80000000800 */
[----:B------:R-:W-:Y:S04]  /*5a00*/  LDS R7, [R0+0x4] ;  /* 0x0000040000077984 */ /* 0x000fe80000000800 */
[----:B------:R-:W1:Y:S02]  /*5a10*/  LDS R6, [R4+0x4] ;  /* 0x0000040004067984 */ /* 0x000e640000000800 */
[----:B-1----:R-:W-:-:S05]  /*5a20*/  FADD R7, R6, R7 ;  /* 0x0000000706077221 */ /* 0x002fca0000000000 */
[----:B------:R-:W-:Y:S04]  /*5a30*/  STS [R4+0x4], R7 ;  /* 0x0000040704007388 */ /* 0x000fe80000000800 */
[----:B------:R-:W-:Y:S04]  /*5a40*/  STS [R2+0x4], R7 ;  /* 0x0000040702007388 */ /* 0x000fe80000000800 */
[----:B------:R-:W-:Y:S04]  /*5a50*/  STS [R0+0x4], RZ ;  /* 0x000004ff00007388 */ /* 0x000fe80000000800 */
        /* <DEDUP_REMOVED lines=9> */
[----:B------:R1:W-:Y:S04]  /*5af0*/  STS [R4+0xc], R5 ;  /* 0x00000c0504007388 */ /* 0x0003e80000000800 */
[----:B------:R1:W-:Y:S04]  /*5b00*/  STS [R2+0xc], R5 ;  /* 0x00000c0502007388 */ /* 0x0003e80000000800 */
[----:B------:R1:W-:Y:S01]  /*5b10*/  STS [R0+0xc], RZ ;  /* 0x00000cff00007388 */ /* 0x0003e20000000800 */
[----:B------:R-:W-:Y:S05]  /*5b20*/  @P0 BRA `(.L_x_74) ;  /* 0xfffffffc00880947 */ /* 0x000fea000383ffff */
[----:B------:R-:W-:-:S07]  /*5b30*/  MOV R3, R10 ;  /* 0x0000000a00037202 */ /* 0x000fce0000000f00 */
.L_x_73:
[----:B------:R-:W-:-:S13]  /*5b40*/  ISETP.NE.AND P0, PT, R11, RZ, PT ;  /* 0x000000ff0b00720c */ /* 0x000fda0003f05270 */
[----:B------:R-:W-:Y:S05]  /*5b50*/  @!P0 BRA `(.L_x_72) ;  /* 0x00000000006c8947 */ /* 0x000fea0003800000 */
[----:B-1----:R-:W1:Y:S01]  /*5b60*/  S2R R5, SR_CgaCtaId ;  /* 0x0000000000057919 */ /* 0x002e620000008800 */
[----:B------:R-:W-:Y:S02]  /*5b70*/  MOV R0, 0x400 ;  /* 0x0000040000007802 */ /* 0x000fe40000000f00 */
[----:B------:R-:W-:Y:S02]  /*5b80*/  ISETP.NE.AND P0, PT, R11, 0x1, PT ;  /* 0x000000010b00780c */ /* 0x000fe40003f05270 */
[----:B-1----:R-:W-:Y:S02]  /*5b90*/  LEA R0, R5, R0, 0x18 ;  /* 0x0000000005007211 */ /* 0x002fe400078ec0ff */
[----:B------:R-:W-:-:S03]  /*5ba0*/  LEA R5, R3, R14, 0x2 ;  /* 0x0000000e03057211 */ /* 0x000fc600078e10ff */
[----:B------:R-:W-:Y:S02]  /*5bb0*/  IMAD R4, R3, 0x4, R0 ;  /* 0x0000000403047824 */ /* 0x000fe400078e0200 */
[----:B------:R-:W-:Y:S04]  /*5bc0*/  LDS R3, [R5] ;  /* 0x0000000005037984 */ /* 0x000fe80000000800 */
[----:B------:R-:W1:Y:S02]  /*5bd0*/  LDS R0, [R4] ;  /* 0x0000000004007984 */ /* 0x000e640000000800 */
[----:B-1----:R-:W-:Y:S01]  /*5be0*/  FADD R0, R0, R3 ;  /* 0x0000000300007221 */ /* 0x002fe20000000000 */
[----:B------:R-:W-:-:S04]  /*5bf0*/  LEA R3, R15, R4, 0x3 ;  /* 0x000000040f037211 */ /* 0x000fc800078e18ff */
[----:B------:R1:W-:Y:S04]  /*5c00*/  STS [R5], R0 ;  /* 0x0000000005007388 */ /* 0x0003e80000000800 */
[----:B------:R1:W-:Y:S04]  /*5c10*/  STS [R3], R0 ;  /* 0x0000000003007388 */ /* 0x0003e80000000800 */
[----:B------:R1:W-:Y:S01]  /*5c20*/  STS [R4], RZ ;  /* 0x000000ff04007388 */ /* 0x0003e20000000800 */
[----:B------:R-:W-:Y:S05]  /*5c30*/  @!P0 BRA `(.L_x_72) ;  /* 0x0000000000348947 */ /* 0x000fea0003800000 */
[----:B------:R-:W-:Y:S01]  /*5c40*/  LDS R7, [R4+0x4] ;  /* 0x0000040004077984 */ /* 0x000fe20000000800 */
[----:B------:R-:W-:-:S03]  /*5c50*/  ISETP.NE.AND P0, PT, R11, 0x2, PT ;  /* 0x000000020b00780c */ /* 0x000fc60003f05270 */
[----:B-1----:R-:W1:Y:S02]  /*5c60*/  LDS R0, [R5+0x4] ;  /* 0x0000040005007984 */ /* 0x002e640000000800 */
[----:B-1----:R-:W-:-:S05]  /*5c70*/  FADD R0, R0, R7 ;  /* 0x0000000700007221 */ /* 0x002fca0000000000 */
[----:B------:R-:W-:Y:S04]  /*5c80*/  STS [R5+0x4], R0 ;  /* 0x0000040005007388 */ /* 0x000fe80000000800 */
[----:B------:R-:W-:Y:S04]  /*5c90*/  STS [R3+0x4], R0 ;  /* 0x0000040003007388 */ /* 0x000fe80000000800 */
[----:B------:R-:W-:Y:S04]  /*5ca0*/  STS [R4+0x4], RZ ;  /* 0x000004ff04007388 */ /* 0x000fe80000000800 */
[----:B------:R-:W-:Y:S04]  /*5cb0*/  @P0 LDS R7, [R4+0x8] ;  /* 0x0000080004070984 */ /* 0x000fe80000000800 */
[----:B------:R-:W1:Y:S02]  /*5cc0*/  @P0 LDS R2, [R5+0x8] ;  /* 0x0000080005020984 */ /* 0x000e640000000800 */
[----:B-1----:R-:W-:-:S05]  /*5cd0*/  @P0 FADD R2, R2, R7 ;  /* 0x0000000702020221 */ /* 0x002fca0000000000 */
[----:B------:R1:W-:Y:S04]  /*5ce0*/  @P0 STS [R5+0x8], R2 ;  /* 0x0000080205000388 */ /* 0x0003e80000000800 */
[----:B------:R1:W-:Y:S04]  /*5cf0*/  @P0 STS [R3+0x8], R2 ;  /* 0x0000080203000388 */ /* 0x0003e80000000800 */
[----:B------:R1:W-:Y:S02]  /*5d00*/  @P0 STS [R4+0x8], RZ ;  /* 0x000008ff04000388 */ /* 0x0003e40000000800 */
.L_x_72:
[----:B------:R-:W-:-:S04]  /*5d10*/  UIADD3 UR4, UPT, UPT, UR4, 0x1, URZ ;  /* 0x0000000104047890 */ /* 0x000fc8000fffe0ff */
[----:B------:R-:W-:-:S09]  /*5d20*/  UISETP.NE.AND UP0, UPT, UR4, 0x32, UPT ;  /* 0x000000320400788c */ /* 0x000fd2000bf05270 */
[----:B------:R-:W-:Y:S05]  /*5d30*/  BRA.U UP0, `(.L_x_75) ;  /* 0xffffffa900fc7547 */ /* 0x000fea000b83ffff */
[----:B------:R-:W-:Y:S01]  /*5d40*/  ISETP.GE.U32.AND P0, PT, R12, 0xf, PT ;  /* 0x0000000f0c00780c */ /* 0x000fe20003f06070 */
[----:B-1----:R-:W-:Y:S01]  /*5d50*/  HFMA2 R0, -RZ, RZ, 0, 0 ;  /* 0x00000000ff007431 */ /* 0x002fe200000001ff */
[----:B------:R-:W-:-:S04]  /*5d60*/  LOP3.LUT R6, R15, 0xf, RZ, 0xc0, !PT ;  /* 0x0000000f0f067812 */ /* 0x000fc800078ec0ff */
[----:B------:R-:W-:-:S07]  /*5d70*/  ISETP.NE.AND P1, PT, R6, RZ, PT ;  /* 0x000000ff0600720c */ /* 0x000fce0003f25270 */
[----:B------:R-:W-:Y:S06]  /*5d80*/  @!P0 BRA `(.L_x_76) ;  /* 0x0000000000408947 */ /* 0x000fec0003800000 */
[----:B------:R-:W-:Y:S01]  /*5d90*/  LOP3.LUT R0, R15, 0x7ffffff0, RZ, 0xc0, !PT ;  /* 0x7ffffff00f007812 */ /* 0x000fe200078ec0ff */
[----:B------:R-:W-:Y:S01]  /*5da0*/  IMAD.MOV.U32 R4, RZ, RZ, -0x40800000 ;  /* 0xbf800000ff047424 */ /* 0x000fe200078e00ff */
[----:B------:R-:W-:Y:S02]  /*5db0*/  MOV R2, RZ ;  /* 0x000000ff00027202 */ /* 0x000fe40000000f00 */
[----:B------:R-:W-:-:S07]  /*5dc0*/  MOV R5, 0xbf800000 ;  /* 0xbf80000000057802 */ /* 0x000fce0000000f00 */
.L_x_77:
[C---:B-1----:R-:W-:Y:S02]  /*5dd0*/  LEA R3, R2.reuse, R13, 0x2 ;  /* 0x0000000d02037211 */ /* 0x042fe400078e10ff */
[----:B------:R-:W-:-:S03]  /*5de0*/  IADD3 R2, PT, PT, R2, 0x10, RZ ;  /* 0x0000001002027810 */ /* 0x000fc60007ffe0ff */
[----:B------:R1:W-:Y:S01]  /*5df0*/  STS.64 [R3], R4 ;  /* 0x0000000403007388 */ /* 0x0003e20000000a00 */
[----:B------:R-:W-:-:S03]  /*5e00*/  ISETP.NE.AND P0, PT, R2, R0, PT ;  /* 0x000000000200720c */ /* 0x000fc60003f05270 */
[----:B------:R1:W-:Y:S04]  /*5e10*/  STS.64 [R3+0x8], R4 ;  /* 0x0000080403007388 */ /* 0x0003e80000000a00 */
[----:B------:R1:W-:Y:S04]  /*5e20*/  STS.64 [R3+0x10], R4 ;  /* 0x0000100403007388 */ /* 0x0003e80000000a00 */
[----:B------:R1:W-:Y:S04]  /*5e30*/  STS.64 [R3+0x18], R4 ;  /* 0x0000180403007388 */ /* 0x0003e80000000a00 */
[----:B------:R1:W-:Y:S04]  /*5e40*/  STS.64 [R3+0x20], R4 ;  /* 0x0000200403007388 */ /* 0x0003e80000000a00 */
[----:B------:R1:W-:Y:S04]  /*5e50*/  STS.64 [R3+0x28], R4 ;  /* 0x0000280403007388 */ /* 0x0003e80000000a00 */
[----:B------:R1:W-:Y:S04]  /*5e60*/  STS.64 [R3+0x30], R4 ;  /* 0x0000300403007388 */ /* 0x0003e80000000a00 */
[----:B------:R1:W-:Y:S01]  /*5e70*/  STS.64 [R3+0x38], R4 ;  /* 0x0000380403007388 */ /* 0x0003e20000000a00 */
[----:B------:R-:W-:Y:S05]  /*5e80*/  @P0 BRA `(.L_x_77) ;  /* 0xfffffffc00d00947 */ /* 0x000fea000383ffff */
.L_x_76:
[----:B------:R-:W-:Y:S05]  /*5e90*/  @!P1 EXIT ;  /* 0x000000000000994d */ /* 0x000fea0003800000 */
[----:B------:R-:W-:Y:S02]  /*5ea0*/  ISETP.GE.U32.AND P0, PT, R6, 0x8, PT ;  /* 0x000000080600780c */ /* 0x000fe40003f06070 */
[----:B------:R-:W-:-:S04]  /*5eb0*/  LOP3.LUT R15, R15, 0x7, RZ, 0xc0, !PT ;  /* 0x000000070f0f7812 */ /* 0x000fc800078ec0ff */
[----:B------:R-:W-:-:S07]  /*5ec0*/  ISETP.NE.AND P1, PT, R15, RZ, PT ;  /* 0x000000ff0f00720c */ /* 0x000fce0003f25270 */
[----:B------:R-:W-:Y:S06]  /*5ed0*/  @!P0 BRA `(.L_x_78) ;  /* 0x00000000002c8947 */ /* 0x000fec0003800000 */
[C---:B------:R-:W-:Y:S01]  /*5ee0*/  IMAD R2, R0.reuse, 0x4, R13 ;  /* 0x0000000400027824 */ /* 0x040fe200078e020d */
[----:B-1----:R-:W-:Y:S02]  /*5ef0*/  MOV R3, 0xbf800000 ;  /* 0xbf80000000037802 */ /* 0x002fe40000000f00 */
[----:B------:R-:W-:-:S03]  /*5f00*/  IADD3 R0, PT, PT, R0, 0x8, RZ ;  /* 0x0000000800007810 */ /* 0x000fc60007ffe0ff */
[----:B------:R1:W-:Y:S04]  /*5f10*/  STS [R2], R3 ;  /* 0x0000000302007388 */ /* 0x0003e80000000800 */
[----:B------:R1:W-:Y:S04]  /*5f20*/  STS [R2+0x4], R3 ;  /* 0x0000040302007388 */ /* 0x0003e80000000800 */
[----:B------:R1:W-:Y:S04]  /*5f30*/  STS [R2+0x8], R3 ;  /* 0x0000080302007388 */ /* 0x0003e80000000800 */
[----:B------:R1:W-:Y:S04]  /*5f40*/  STS [R2+0xc], R3 ;  /* 0x00000c0302007388 */ /* 0x0003e80000000800 */
[----:B------:R1:W-:Y:S04]  /*5f50*/  STS [R2+0x10], R3 ;  /* 0x0000100302007388 */ /* 0x0003e80000000800 */
[----:B------:R1:W-:Y:S04]  /*5f60*/  STS [R2+0x14], R3 ;  /* 0x0000140302007388 */ /* 0x0003e80000000800 */
[----:B------:R1:W-:Y:S04]  /*5f70*/  STS [R2+0x18], R3 ;  /* 0x0000180302007388 */ /* 0x0003e80000000800 */
[----:B------:R1:W-:Y:S02]  /*5f80*/  STS [R2+0x1c], R3 ;  /* 0x00001c0302007388 */ /* 0x0003e40000000800 */
.L_x_78:
[----:B------:R-:W-:Y:S05]  /*5f90*/  @!P1 EXIT ;  /* 0x000000000000994d */ /* 0x000fea0003800000 */
[----:B------:R-:W-:Y:S02]  /*5fa0*/  ISETP.GE.U32.AND P0, PT, R15, 0x4, PT ;  /* 0x000000040f00780c */ /* 0x000fe40003f06070 */
[----:B------:R-:W-:-:S11]  /*5fb0*/  ISETP.NE.AND P1, PT, R11, RZ, PT ;  /* 0x000000ff0b00720c */ /* 0x000fd60003f25270 */
[----:B------:R-:W-:Y:S05]  /*5fc0*/  @!P0 BRA `(.L_x_79) ;  /* 0x00000000001c8947 */ /* 0x000fea0003800000 */
[C---:B-1----:R-:W-:Y:S01]  /*5fd0*/  LEA R2, R0.reuse, R13, 0x2 ;  /* 0x0000000d00027211 */ /* 0x042fe200078e10ff */
[----:B------:R-:W-:Y:S01]  /*5fe0*/  IMAD.MOV.U32 R3, RZ, RZ, -0x40800000 ;  /* 0xbf800000ff037424 */ /* 0x000fe200078e00ff */
[----:B------:R-:W-:-:S04]  /*5ff0*/  IADD3 R0, PT, PT, R0, 0x4, RZ ;  /* 0x0000000400007810 */ /* 0x000fc80007ffe0ff */
[----:B------:R1:W-:Y:S04]  /*6000*/  STS [R2], R3 ;  /* 0x0000000302007388 */ /* 0x0003e80000000800 */
[----:B------:R1:W-:Y:S04]  /*6010*/  STS [R2+0x4], R3 ;  /* 0x0000040302007388 */ /* 0x0003e80000000800 */
[----:B------:R1:W-:Y:S04]  /*6020*/  STS [R2+0x8], R3 ;  /* 0x0000080302007388 */ /* 0x0003e80000000800 */
[----:B------:R1:W-:Y:S02]  /*6030*/  STS [R2+0xc], R3 ;  /* 0x00000c0302007388 */ /* 0x0003e40000000800 */
.L_x_79:
[----:B------:R-:W-:Y:S05]  /*6040*/  @!P1 EXIT ;  /* 0x000000000000994d */ /* 0x000fea0003800000 */
[----:B-1----:R-:W-:Y:S01]  /*6050*/  HFMA2 R3, -RZ, RZ, -1.875, 0 ;  /* 0xbf800000ff037431 */ /* 0x002fe200000001ff */
[----:B------:R-:W-:-:S06]  /*6060*/  UMOV UR4, URZ ;  /* 0x000000ff00047c82 */ /* 0x000fcc0008000000 */
.L_x_80:
[C---:B------:R-:W-:Y:S01]  /*6070*/  LEA R2, R0.reuse, R13, 0x2 ;  /* 0x0000000d00027211 */ /* 0x040fe200078e10ff */
[----:B------:R-:W-:Y:S01]  /*6080*/  UIADD3 UR4, UPT, UPT, UR4, 0x1, URZ ;  /* 0x0000000104047890 */ /* 0x000fe2000fffe0ff */
[----:B------:R-:W-:-:S03]  /*6090*/  VIADD R0, R0, 0x1 ;  /* 0x0000000100007836 */ /* 0x000fc60000000000 */
[----:B------:R1:W-:Y:S02]  /*60a0*/  STS [R2], R3 ;  /* 0x0000000302007388 */ /* 0x0003e40000000800 */
[----:B------:R-:W-:-:S13]  /*60b0*/  ISETP.NE.AND P0, PT, R11, UR4, PT ;  /* 0x000000040b007c0c */ /* 0x000fda000bf05270 */
[----:B-1----:R-:W-:Y:S05]  /*60c0*/  @P0 BRA `(.L_x_80) ;  /* 0xfffffffc00e80947 */ /* 0x002fea000383ffff */
[----:B------:R-:W-:Y:S05]  /*60d0*/  EXIT ;  /* 0x000000000000794d */ /* 0x000fea0003800000 */
.L_x_9:
[----:B------:R-:W-:-:S13]  /*60e0*/  ISETP.GE.AND P0, PT, R15, 0x1, PT ;  /* 0x000000010f00780c */ /* 0x000fda0003f06270 */
[----:B------:R-:W-:Y:S05]  /*60f0*/  @!P0 EXIT ;  /* 0x000000000000894d */ /* 0x000fea0003800000 */
[----:B--2---:R-:W2:Y:S01]  /*6100*/  S2R R3, SR_CgaCtaId ;  /* 0x0000000000037919 */ /* 0x004ea20000008800 */
[----:B------:R-:W-:Y:S02]  /*6110*/  MOV R0, 0x400 ;  /* 0x0000040000007802 */ /* 0x000fe40000000f00 */
[----:B------:R-:W-:Y:S02]  /*6120*/  IADD3 R4, PT, PT, R15, -0x2, RZ ;  /* 0xfffffffe0f047810 */ /* 0x000fe40007ffe0ff */
[----:B------:R-:W-:Y:S02]  /*6130*/  PRMT R2, RZ, 0x7610, R2 ;  /* 0x00007610ff027816 */ /* 0x000fe40000000002 */
[----:B--2---:R-:W-:Y:S01]  /*6140*/  LEA R0, R3, R0, 0x18 ;  /* 0x0000000003007211 */ /* 0x004fe200078ec0ff */
[----:B------:R-:W-:-:S03]  /*6150*/  HFMA2 R3, -RZ, RZ, 0, 0 ;  /* 0x00000000ff037431 */ /* 0x000fc600000001ff */
[----:B01----:R-:W-:Y:S02]  /*6160*/  LEA R6, R15, R0, 0x3 ;  /* 0x000000000f067211 */ /* 0x003fe400078e18ff */
[----:B------:R-:W-:-:S03]  /*6170*/  PRMT R0, RZ, 0x7610, R0 ;  /* 0x00007610ff007816 */ /* 0x000fc60000000000 */
[----:B------:R-:W-:-:S07]  /*6180*/  VIADD R6, R6, 0x20 ;  /* 0x0000002006067836 */ /* 0x000fce0000000000 */
.L_x_86:
[----:B------:R-:W-:Y:S02]  /*6190*/  IADD3 R8, PT, PT, R3, 0x1, RZ ;  /* 0x0000000103087810 */ /* 0x000fe40007ffe0ff */
[----:B------:R-:W-:Y:S02]  /*61a0*/  MOV R14, R3 ;  /* 0x00000003000e7202 */ /* 0x000fe40000000f00 */
[----:B------:R-:W-:-:S13]  /*61b0*/  ISETP.GE.AND P0, PT, R8, R15, PT ;  /* 0x0000000f0800720c */ /* 0x000fda0003f06270 */
[----:B------:R-:W-:Y:S05]  /*61c0*/  @P0 BRA `(.L_x_81) ;  /* 0x0000000c00240947 */ /* 0x000fea0003800000 */
[-C--:B------:R-:W-:Y:S01]  /*61d0*/  IADD3 R5, PT, PT, R4, -R3.reuse, RZ ;  /* 0x8000000304057210 */ /* 0x080fe20007ffe0ff */
[----:B------:R-:W-:Y:S01]  /*61e0*/  IMAD.IADD R19, R12, 0x1, -R3 ;  /* 0x000000010c137824 */ /* 0x000fe200078e0a03 */
[----:B------:R-:W-:Y:S02]  /*61f0*/  MOV R10, R8 ;  /* 0x00000008000a7202 */ /* 0x000fe40000000f00 */
[----:B------:R-:W-:Y:S02]  /*6200*/  ISETP.GE.U32.AND P0, PT, R5, 0xf, PT ;  /* 0x0000000f0500780c */ /* 0x000fe40003f06070 */
[----:B------:R-:W-:-:S11]  /*6210*/  MOV R14, R3 ;  /* 0x00000003000e7202 */ /* 0x000fd60000000f00 */
[----:B------:R-:W-:Y:S05]  /*6220*/  @!P0 BRA `(.L_x_82) ;  /* 0x0000000400708947 */ /* 0x000fea0003800000 */
[----:B------:R-:W-:Y:S01]  /*6230*/  LOP3.LUT R9, R19, 0xfffffff0, RZ, 0xc0, !PT ;  /* 0xfffffff013097812 */ /* 0x000fe200078ec0ff */
[----:B------:R-:W-:Y:S01]  /*6240*/  IMAD.MOV.U32 R7, RZ, RZ, R3 ;  /* 0x000000ffff077224 */ /* 0x000fe200078e0003 */
[----:B------:R-:W-:Y:S02]  /*6250*/  LEA R5, R3, R6, 0x2 ;  /* 0x0000000603057211 */ /* 0x000fe400078e10ff */
[----:B------:R-:W-:Y:S02]  /*6260*/  MOV R14, R3 ;  /* 0x00000003000e7202 */ /* 0x000fe40000000f00 */
[----:B------:R-:W-:-:S07]  /*6270*/  IADD3 R9, PT, PT, -R9, RZ, RZ ;  /* 0x000000ff09097210 */ /* 0x000fce0007ffe1ff */
.L_x_83:
[----:B------:R-:W-:Y:S01]  /*6280*/  MOV R10, R14 ;  /* 0x0000000e000a7202 */ /* 0x000fe20000000f00 */
[----:B------:R-:W-:Y:S01]  /*6290*/  LDS R11, [R5+-0x1c] ;  /* 0xffffe400050b7984 */ /* 0x000fe20000000800 */
[----:B------:R-:W-:-:S03]  /*62a0*/  IADD3 R9, PT, PT, R9, 0x10, RZ ;  /* 0x0000001009097810 */ /* 0x000fc60007ffe0ff */
[----:B------:R-:W-:Y:S01]  /*62b0*/  IMAD R14, R10, 0x4, R13 ;  /* 0x000000040a0e7824 */ /* 0x000fe200078e020d */
[----:B------:R-:W-:-:S05]  /*62c0*/  ISETP.NE.AND P1, PT, R9, RZ, PT ;  /* 0x000000ff0900720c */ /* 0x000fca0003f25270 */
[----:B------:R-:W0:Y:S02]  /*62d0*/  LDS R14, [R14] ;  /* 0x000000000e0e7984 */ /* 0x000e240000000800 */
[----:B0-----:R-:W-:Y:S02]  /*62e0*/  FSETP.GEU.AND P0, PT, R11, R14, PT ;  /* 0x0000000e0b00720b */ /* 0x001fe40003f0e000 */
[----:B------:R-:W-:Y:S11]  /*62f0*/  LDS R11, [R5+-0x18] ;  /* 0xffffe800050b7984 */ /* 0x000ff60000000800 */
[----:B------:R-:W-:-:S04]  /*6300*/  @!P0 IADD3 R10, PT, PT, R7, 0x1, RZ ;  /* 0x00000001070a8810 */ /* 0x000fc80007ffe0ff */
[----:B------:R-:W-:-:S06]  /*6310*/  LEA R16, R10, R13, 0x2 ;  /* 0x0000000d0a107211 */ /* 0x000fcc00078e10ff */
[----:B------:R-:W0:Y:S02]  /*6320*/  LDS R16, [R16] ;  /* 0x0000000010107984 */ /* 0x000e240000000800 */
[----:B0-----:R-:W-:Y:S02]  /*6330*/  FSETP.GEU.AND P0, PT, R11, R16, PT ;  /* 0x000000100b00720b */ /* 0x001fe40003f0e000 */
[----:B------:R-:W-:Y:S11]  /*6340*/  LDS R11, [R5+-0x14] ;  /* 0xffffec00050b7984 */ /* 0x000ff60000000800 */
[----:B------:R-:W-:-:S05]  /*6350*/  @!P0 IADD3 R10, PT, PT, R7, 0x2, RZ ;  /* 0x00000002070a8810 */ /* 0x000fca0007ffe0ff */
[----:B------:R-:W-:-:S05]  /*6360*/  IMAD R17, R10, 0x4, R13 ;  /* 0x000000040a117824 */ /* 0x000fca00078e020d */
        /* <DEDUP_REMOVED lines=9> */
[----:B------:R-:W-:-:S06]  /*6400*/  IMAD R16, R10, 0x4, R13 ;  /* 0x000000040a107824 */ /* 0x000fcc00078e020d */
[----:B------:R-:W0:Y:S02]  /*6410*/  LDS R16, [R16] ;  /* 0x0000000010107984 */ /* 0x000e240000000800 */
[----:B0-----:R-:W-:Y:S02]  /*6420*/  FSETP.GEU.AND P0, PT, R11, R16, PT ;  /* 0x000000100b00720b */ /* 0x001fe40003f0e000 */
[----:B------:R-:W-:Y:S11]  /*6430*/  LDS R11, [R5+-0x8] ;  /* 0xfffff800050b7984 */ /* 0x000ff60000000800 */
[----:B------:R-:W-:-:S04]  /*6440*/  @!P0 IADD3 R10, PT, PT, R7, 0x5, RZ ;  /* 0x00000005070a8810 */ /* 0x000fc80007ffe0ff */
[----:B------:R-:W-:-:S05]  /*6450*/  LEA R17, R10, R13, 0x2 ;  /* 0x0000000d0a117211 */ /* 0x000fca00078e10ff */
[----:B------:R-:W0:Y:S02]  /*6460*/  LDS R18, [R17] ;  /* 0x0000000011127984 */ /* 0x000e240000000800 */
[----:B0-----:R-:W-:Y:S02]  /*6470*/  FSETP.GEU.AND P0, PT, R11, R18, PT ;  /* 0x000000120b00720b */ /* 0x001fe40003f0e000 */
[----:B------:R-:W-:Y:S11]  /*6480*/  LDS R11, [R5+-0x4] ;  /* 0xfffffc00050b7984 */ /* 0x000ff60000000800 */
[----:B------:R-:W-:-:S05]  /*6490*/  @!P0 IADD3 R10, PT, PT, R7, 0x6, RZ ;  /* 0x00000006070a8810 */ /* 0x000fca0007ffe0ff */
[----:B------:R-:W-:-:S06]  /*64a0*/  IMAD R14, R10, 0x4, R13 ;  /* 0x000000040a0e7824 */ /* 0x000fcc00078e020d */
[----:B------:R-:W0:Y:S02]  /*64b0*/  LDS R14, [R14] ;  /* 0x000000000e0e7984 */ /* 0x000e240000000800 */
[----:B0-----:R-:W-:Y:S02]  /*64c0*/  FSETP.GEU.AND P0, PT, R11, R14, PT ;  /* 0x0000000e0b00720b */ /* 0x001fe40003f0e000 */
[----:B------:R-:W-:Y:S11]  /*64d0*/  LDS R11, [R5] ;  /* 0x00000000050b7984 */ /* 0x000ff60000000800 */
[----:B------:R-:W-:-:S04]  /*64e0*/  @!P0 IADD3 R10, PT, PT, R7, 0x7, RZ ;  /* 0x00000007070a8810 */ /* 0x000fc80007ffe0ff */
[----:B------:R-:W-:-:S06]  /*64f0*/  LEA R16, R10, R13, 0x2 ;  /* 0x0000000d0a107211 */ /* 0x000fcc00078e10ff */
[----:B------:R-:W0:Y:S02]  /*6500*/  LDS R16, [R16] ;  /* 0x0000000010107984 */ /* 0x000e240000000800 */
[----:B0-----:R-:W-:Y:S02]  /*6510*/  FSETP.GEU.AND P0, PT, R11, R16, PT ;  /* 0x000000100b00720b */ /* 0x001fe40003f0e000 */
[----:B------:R-:W-:Y:S11]  /*6520*/  LDS R11, [R5+0x4] ;  /* 0x00000400050b7984 */ /* 0x000ff60000000800 */
[----:B------:R-:W-:-:S05]  /*6530*/  @!P0 IADD3 R10, PT, PT, R7, 0x8, RZ ;  /* 0x00000008070a8810 */ /* 0x000fca0007ffe0ff */
[----:B------:R-:W-:-:S05]  /*6540*/  IMAD R17, R10, 0x4, R13 ;  /* 0x000000040a117824 */ /* 0x000fca00078e020d */
[----:B------:R-:W0:Y:S02]  /*6550*/  LDS R18, [R17] ;  /* 0x0000000011127984 */ /* 0x000e240000000800 */
[----:B0-----:R-:W-:Y:S02]  /*6560*/  FSETP.GEU.AND P0, PT, R11, R18, PT ;  /* 0x000000120b00720b */ /* 0x001fe40003f0e000 */
[----:B------:R-:W-:Y:S11]  /*6570*/  LDS R11, [R5+0x8] ;  /* 0x00000800050b7984 */ /* 0x000ff60000000800 */
[----:B------:R-:W-:-:S04]  /*6580*/  @!P0 IADD3 R10, PT, PT, R7, 0x9, RZ ;  /* 0x00000009070a8810 */ /* 0x000fc80007ffe0ff */
[----:B------:R-:W-:-:S06]  /*6590*/  LEA R14, R10, R13, 0x2 ;  /* 0x0000000d0a0e7211 */ /* 0x000fcc00078e10ff */
[----:B------:R-:W0:Y:S02]  /*65a0*/  LDS R14, [R14] ;  /* 0x000000000e0e7984 */ /* 0x000e240000000800 */
[----:B0-----:R-:W-:Y:S02]  /*65b0*/  FSETP.GEU.AND P0, PT, R11, R14, PT ;  /* 0x0000000e0b00720b */ /* 0x001fe40003f0e000 */
[----:B------:R-:W-:Y:S11]  /*65c0*/  LDS R11, [R5+0xc] ;  /* 0x00000c00050b7984 */ /* 0x000ff60000000800 */
[----:B------:R-:W-:-:S05]  /*65d0*/  @!P0 IADD3 R10, PT, PT, R7, 0xa, RZ ;  /* 0x0000000a070a8810 */ /* 0x000fca0007ffe0ff */
[----:B------:R-:W-:-:S06]  /*65e0*/  IMAD R16, R10, 0x4, R13 ;  /* 0x000000040a107824 */ /* 0x000fcc00078e020d */
[----:B------:R-:W0:Y:S02]  /*65f0*/  LDS R16, [R16] ;  /* 0x0000000010107984 */ /* 0x000e240000000800 */
[----:B0-----:R-:W-:Y:S02]  /*6600*/  FSETP.GEU.AND P0, PT, R11, R16, PT ;  /* 0x000000100b00720b */ /* 0x001fe40003f0e000 */
[----:B------:R-:W-:Y:S11]  /*6610*/  LDS R11, [R5+0x10] ;  /* 0x00001000050b7984 */ /* 0x000ff60000000800 */
[----:B------:R-:W-:-:S04]  /*6620*/  @!P0 IADD3 R10, PT, PT, R7, 0xb, RZ ;  /* 0x0000000b070a8810 */ /* 0x000fc80007ffe0ff */
[----:B------:R-:W-:-:S05]  /*6630*/  LEA R17, R10, R13, 0x2 ;  /* 0x0000000d0a117211 */ /* 0x000fca00078e10ff */
        /* <DEDUP_REMOVED lines=17> */
[----:B------:R0:W-:Y:S02]  /*6750*/  LDS R11, [R5+0x20] ;  /* 0x00002000050b7984 */ /* 0x0001e40000000800 */
[----:B0-----:R-:W-:-:S09]  /*6760*/  IADD3 R5, PT, PT, R5, 0x40, RZ ;  /* 0x0000004005057810 */ /* 0x001fd20007ffe0ff */
[C---:B------:R-:W-:Y:S01]  /*6770*/  @!P0 IADD3 R10, PT, PT, R7.reuse, 0xf, RZ ;  /* 0x0000000f070a8810 */ /* 0x040fe20007ffe0ff */
[----:B------:R-:W-:-:S03]  /*6780*/  VIADD R7, R7, 0x10 ;  /* 0x0000001007077836 */ /* 0x000fc60000000000 */
[----:B------:R-:W-:-:S06]  /*6790*/  LEA R18, R10, R13, 0x2 ;  /* 0x0000000d0a127211 */ /* 0x000fcc00078e10ff */
[----:B------:R-:W0:Y:S02]  /*67a0*/  LDS R18, [R18] ;  /* 0x0000000012127984 */ /* 0x000e240000000800 */
[----:B0-----:R-:W-:-:S04]  /*67b0*/  FSETP.GEU.AND P0, PT, R11, R18, PT ;  /* 0x000000120b00720b */ /* 0x001fc80003f0e000 */
[----:B------:R-:W-:Y:S01]  /*67c0*/  SEL R14, R7, R10, !P0 ;  /* 0x0000000a070e7207 */ /* 0x000fe20004000000 */
[----:B------:R-:W-:Y:S08]  /*67d0*/  @P1 BRA `(.L_x_83) ;  /* 0xfffffff800a81947 */ /* 0x000ff0000383ffff */
[----:B------:R-:W-:-:S07]  /*67e0*/  IADD3 R10, PT, PT, R7, 0x1, RZ ;  /* 0x00000001070a7810 */ /* 0x000fce0007ffe0ff */
.L_x_82:
[----:B------:R-:W-:-:S13]  /*67f0*/  LOP3.LUT P0, RZ, R19, 0xf, RZ, 0xc0, !PT ;  /* 0x0000000f13ff7812 */ /* 0x000fda000780c0ff */
[----:B------:R-:W-:Y:S05]  /*6800*/  @!P0 BRA `(.L_x_81) ;  /* 0x0000000400948947 */ /* 0x000fea0003800000 */
[----:B------:R-:W-:-:S04]  /*6810*/  LOP3.LUT R16, RZ, R0, RZ, 0x33, !PT ;  /* 0x00000000ff107212 */ /* 0x000fc800078e33ff */
[----:B------:R-:W-:-:S04]  /*6820*/  IADD3 R16, PT, PT, R15, R16, RZ ;  /* 0x000000100f107210 */ /* 0x000fc80007ffe0ff */
[----:B------:R-:W-:-:S04]  /*6830*/  LOP3.LUT R16, R16, 0xf, RZ, 0xc0, !PT ;  /* 0x0000000f10107812 */ /* 0x000fc800078ec0ff */
[C---:B------:R-:W-:Y:S01]  /*6840*/  LOP3.LUT P0, RZ, R16.reuse, 0x7, RZ, 0xc0, !PT ;  /* 0x0000000710ff7812 */ /* 0x040fe2000780c0ff */
[----:B------:R-:W-:-:S05]  /*6850*/  VIADD R5, R16, 0xffffffff ;  /* 0xffffffff10057836 */ /* 0x000fca0000000000 */
[----:B------:R-:W-:-:S13]  /*6860*/  ISETP.GE.U32.AND P1, PT, R5, 0x7, PT ;  /* 0x000000070500780c */ /* 0x000fda0003f26070 */
[----:B------:R-:W-:Y:S05]  /*6870*/  @!P1 BRA `(.L_x_84) ;  /* 0x0000000000a89947 */ /* 0x000fea0003800000 */
[-C--:B------:R-:W-:Y:S02]  /*6880*/  LEA R9, R14, R13.reuse, 0x2 ;  /* 0x0000000d0e097211 */ /* 0x080fe400078e10ff */
[----:B------:R-:W-:-:S03]  /*6890*/  LEA R5, R10, R13, 0x2 ;  /* 0x0000000d0a057211 */ /* 0x000fc600078e10ff */
[----:B------:R-:W-:Y:S04]  /*68a0*/  LDS R16, [R9] ;  /* 0x0000000009107984 */ /* 0x000fe80000000800 */
[----:B------:R-:W0:Y:S02]  /*68b0*/  LDS R7, [R5] ;  /* 0x0000000005077984 */ /* 0x000e240000000800 */
[----:B0-----:R-:W-:Y:S02]  /*68c0*/  FSETP.GEU.AND P1, PT, R7, R16, PT ;  /* 0x000000100700720b */ /* 0x001fe40003f2e000 */
[----:B------:R-:W-:Y:S02]  /*68d0*/  LDS R7, [R5+0x4] ;  /* 0x0000040005077984 */ /* 0x000fe40000000800 */
[----:B------:R-:W-:-:S04]  /*68e0*/  SEL R14, R10, R14, !P1 ;  /* 0x0000000e0a0e7207 */ /* 0x000fc80004800000 */
[----:B------:R-:W-:-:S05]  /*68f0*/  LEA R11, R14, R13, 0x2 ;  /* 0x0000000d0e0b7211 */ /* 0x000fca00078e10ff */
[----:B------:R-:W0:Y:S02]  /*6900*/  LDS R16, [R11] ;  /* 0x000000000b107984 */ /* 0x000e240000000800 */
[----:B0-----:R-:W-:Y:S02]  /*6910*/  FSETP.GEU.AND P1, PT, R7, R16, PT ;  /* 0x000000100700720b */ /* 0x001fe40003f2e000 */
[----:B------:R-:W-:Y:S11]  /*6920*/  LDS R7, [R5+0x8] ;  /* 0x0000080005077984 */ /* 0x000ff60000000800 */
[----:B------:R-:W-:-:S05]  /*6930*/  @!P1 VIADD R14, R10, 0x1 ;  /* 0x000000010a0e9836 */ /* 0x000fca0000000000 */
[----:B------:R-:W-:-:S06]  /*6940*/  LEA R16, R14, R13, 0x2 ;  /* 0x0000000d0e107211 */ /* 0x000fcc00078e10ff */
        /* <DEDUP_REMOVED lines=8> */
[----:B------:R-:W-:-:S05]  /*69d0*/  @!P1 VIADD R14, R10, 0x3 ;  /* 0x000000030a0e9836 */ /* 0x000fca0000000000 */
[----:B------:R-:W-:-:S05]  /*69e0*/  LEA R11, R14, R13, 0x2 ;  /* 0x0000000d0e0b7211 */ /* 0x000fca00078e10ff */
        /* <DEDUP_REMOVED lines=14> */
[----:B------:R-:W-:-:S05]  /*6ad0*/  LEA R11, R14, R13, 0x2 ;  /* 0x0000000d0e0b7211 */ /* 0x000fca00078e10ff */
[----:B------:R-:W0:Y:S02]  /*6ae0*/  LDS R18, [R11] ;  /* 0x000000000b127984 */ /* 0x000e240000000800 */
[----:B0-----:R-:W-:-:S13]  /*6af0*/  FSETP.GEU.AND P1, PT, R7, R18, PT ;  /* 0x000000120700720b */ /* 0x001fda0003f2e000 */
[C---:B------:R-:W-:Y:S01]  /*6b00*/  @!P1 VIADD R14, R10.reuse, 0x7 ;  /* 0x000000070a0e9836 */ /* 0x040fe20000000000 */
[----:B------:R-:W-:-:S07]  /*6b10*/  IADD3 R10, PT, PT, R10, 0x8, RZ ;  /* 0x000000080a0a7810 */ /* 0x000fce0007ffe0ff */
.L_x_84:
        /* <DEDUP_REMOVED lines=10> */
[----:B------:R-:W-:Y:S01]  /*6bc0*/  IMAD R9, R14, 0x4, R13 ;  /* 0x000000040e097824 */ /* 0x000fe200078e020d */
[----:B------:R-:W-:-:S04]  /*6bd0*/  LEA R5, R10, R13, 0x2 ;  /* 0x0000000d0a057211 */ /* 0x000fc800078e10ff */
        /* <DEDUP_REMOVED lines=15> */
[----:B------:R-:W-:-:S05]  /*6cd0*/  LEA R9, R14, R13, 0x2 ;  /* 0x0000000d0e097211 */ /* 0x000fca00078e10ff */
[----:B------:R-:W0:Y:S02]  /*6ce0*/  LDS R18, [R9] ;  /* 0x0000000009127984 */ /* 0x000e240000000800 */
[----:B0-----:R-:W-:-:S13]  /*6cf0*/  FSETP.GEU.AND P0, PT, R7, R18, PT ;  /* 0x000000120700720b */ /* 0x001fda0003f0e000 */
[C---:B------:R-:W-:Y:S01]  /*6d00*/  @!P0 IADD3 R14, PT, PT, R10.reuse, 0x3, RZ ;  /* 0x000000030a0e8810 */ /* 0x040fe20007ffe0ff */
[----:B------:R-:W-:-:S07]  /*6d10*/  VIADD R10, R10, 0x4 ;  /* 0x000000040a0a7836 */ /* 0x000fce0000000000 */
.L_x_85:
[----:B------:R-:W-:Y:S05]  /*6d20*/  @!P1 BRA `(.L_x_81) ;  /* 0x00000000004c9947 */ /* 0x000fea0003800000 */
[-C--:B------:R-:W-:Y:S02]  /*6d30*/  LEA R9, R14, R13.reuse, 0x2 ;  /* 0x0000000d0e097211 */ /* 0x080fe400078e10ff */
[----:B------:R-:W-:Y:S02]  /*6d40*/  LEA R7, R10, R13, 0x2 ;  /* 0x0000000d0a077211 */ /* 0x000fe400078e10ff */
[----:B------:R-:W-:Y:S01]  /*6d50*/  ISETP.NE.AND P1, PT, R16, 0x1, PT ;  /* 0x000000011000780c */ /* 0x000fe20003f25270 */
[----:B------:R-:W-:Y:S04]  /*6d60*/  LDS R18, [R9] ;  /* 0x0000000009127984 */ /* 0x000fe80000000800 */
[----:B------:R-:W0:Y:S02]  /*6d70*/  LDS R5, [R7] ;  /* 0x0000000007057984 */ /* 0x000e240000000800 */
[----:B0-----:R-:W-:-:S04]  /*6d80*/  FSETP.GEU.AND P0, PT, R5, R18, PT ;  /* 0x000000120500720b */ /* 0x001fc80003f0e000 */
[----:B------:R-:W-:Y:S02]  /*6d90*/  SEL R14, R10, R14, !P0 ;  /* 0x0000000e0a0e7207 */ /* 0x000fe40004000000 */
[----:B------:R-:W-:Y:S07]  /*6da0*/  @!P1 BRA `(.L_x_81) ;  /* 0x00000000002c9947 */ /* 0x000fee0003800000 */
[----:B------:R-:W-:Y:S01]  /*6db0*/  LEA R9, R14, R13, 0x2 ;  /* 0x0000000d0e097211 */ /* 0x000fe200078e10ff */
[----:B------:R-:W-:Y:S01]  /*6dc0*/  LDS R5, [R7+0x4] ;  /* 0x0000040007057984 */ /* 0x000fe20000000800 */
[----:B------:R-:W-:-:S03]  /*6dd0*/  ISETP.NE.AND P1, PT, R16, 0x2, PT ;  /* 0x000000021000780c */ /* 0x000fc60003f25270 */
[----:B------:R-:W0:Y:S02]  /*6de0*/  LDS R18, [R9] ;  /* 0x0000000009127984 */ /* 0x000e240000000800 */
[----:B0-----:R-:W-:-:S08]  /*6df0*/  FSETP.GEU.AND P0, PT, R5, R18, PT ;  /* 0x000000120500720b */ /* 0x001fd00003f0e000 */
[----:B------:R-:W-:Y:S05]  /*6e00*/  @P1 LDS R5, [R7+0x8] ;  /* 0x0000080007051984 */ /* 0x000fea0000000800 */
[----:B------:R-:W-:-:S05]  /*6e10*/  @!P0 VIADD R14, R10, 0x1 ;  /* 0x000000010a0e8836 */ /* 0x000fca0000000000 */
[----:B------:R-:W-:-:S05]  /*6e20*/  @P1 LEA R11, R14, R13, 0x2 ;  /* 0x0000000d0e0b1211 */ /* 0x000fca00078e10ff */
[----:B------:R-:W0:Y:S02]  /*6e30*/  @P1 LDS R16, [R11] ;  /* 0x000000000b101984 */ /* 0x000e240000000800 */
[----:B0-----:R-:W-:-:S13]  /*6e40*/  FSETP.GEU.OR P0, PT, R5, R16, !P1 ;  /* 0x000000100500720b */ /* 0x001fda0004f0e400 */
[----:B------:R-:W-:-:S07]  /*6e50*/  @!P0 IADD3 R14, PT, PT, R10, 0x2, RZ ;  /* 0x000000020a0e8810 */ /* 0x000fce0007ffe0ff */
.L_x_81:
[----:B------:R-:W-:-:S13]  /*6e60*/  ISETP.NE.AND P0, PT, R3, R14, PT ;  /* 0x0000000e0300720c */ /* 0x000fda0003f05270 */
[----:B------:R-:W-:Y:S01]  /*6e70*/  @P0 LEA R5, R14, R13, 0x2 ;  /* 0x0000000d0e050211 */ /* 0x000fe200078e10ff */
[----:B------:R-:W-:-:S04]  /*6e80*/  @P0 IMAD R3, R3, 0x4, R13 ;  /* 0x0000000403030824 */ /* 0x000fc800078e020d */
[----:B------:R-:W0:Y:S04]  /*6e90*/  @P0 LDS R14, [R5] ;  /* 0x00000000050e0984 */ /* 0x000e280000000800 */
[----:B------:R-:W1:Y:S04]  /*6ea0*/  @P0 LDS R10, [R3] ;  /* 0x00000000030a0984 */ /* 0x000e680000000800 */
[----:B0-----:R0:W-:Y:S04]  /*6eb0*/  @P0 STS [R3], R14 ;  /* 0x0000000e03000388 */ /* 0x0011e80000000800 */
[----:B-1----:R0:W-:Y:S01]  /*6ec0*/  @P0 STS [R5], R10 ;  /* 0x0000000a05000388 */ /* 0x0021e20000000800 */
[----:B------:R-:W-:-:S13]  /*6ed0*/  ISETP.NE.AND P0, PT, R8, R15, PT ;  /* 0x0000000f0800720c */ /* 0x000fda0003f05270 */
[----:B0-----:R-:W-:Y:S05]  /*6ee0*/  @!P0 EXIT ;  /* 0x000000000000894d */ /* 0x001fea0003800000 */
[----:B------:R-:W-:Y:S02]  /*6ef0*/  IADD3 R0, PT, PT, R0, 0x1, RZ ;  /* 0x0000000100007810 */ /* 0x000fe40007ffe0ff */
[----:B------:R-:W-:Y:S02]  /*6f00*/  IADD3 R2, PT, PT, R2, 0x1, RZ ;  /* 0x0000000102027810 */ /* 0x000fe40007ffe0ff */
[----:B------:R-:W-:Y:S01]  /*6f10*/  MOV R3, R8 ;  /* 0x0000000800037202 */ /* 0x000fe20000000f00 */
[----:B------:R-:W-:Y:S06]  /*6f20*/  BRA `(.L_x_86) ;  /* 0xfffffff000987947 */ /* 0x000fec000383ffff */
        .weak           $__internal_0_$__cuda_sm20_rcp_rn_f32_slowpath
        .type           $__internal_0_$__cuda_sm20_rcp_rn_f32_slowpath,@function
        .size           $__internal_0_$__cuda_sm20_rcp_rn_f32_slowpath,($__internal_1_$__cuda_sm20_sqrt_rn_f32_slowpath - $__internal_0_$__cuda_sm20_rcp_rn_f32_slowpath)
$__internal_0_$__cuda_sm20_rcp_rn_f32_slowpath:
[----:B------:R-:W-:-:S05]  /*6f30*/  IMAD.SHL.U32 R17, R0, 0x2, RZ ;  /* 0x0000000200117824 */ /* 0x000fca00078e00ff */
[----:B------:R-:W-:-:S04]  /*6f40*/  SHF.R.U32.HI R17, RZ, 0x18, R17 ;  /* 0x00000018ff117819 */ /* 0x000fc80000011611 */
[----:B------:R-:W-:-:S13]  /*6f50*/  ISETP.NE.U32.AND P0, PT, R17, RZ, PT ;  /* 0x000000ff1100720c */ /* 0x000fda0003f05070 */
[----:B------:R-:W-:Y:S05]  /*6f60*/  @P0 BRA `(.L_x_87) ;  /* 0x00000000002c0947 */ /* 0x000fea0003800000 */
[----:B------:R-:W-:-:S04]  /*6f70*/  SHF.L.U32 R17, R0, 0x1, RZ ;  /* 0x0000000100117819 */ /* 0x000fc800000006ff */
[----:B------:R-:W-:-:S13]  /*6f80*/  ISETP.NE.AND P0, PT, R17, RZ, PT ;  /* 0x000000ff1100720c */ /* 0x000fda0003f05270 */
[----:B------:R2:W3:Y:S01]  /*6f90*/  @!P0 MUFU.RCP R17, R0 ;  /* 0x0000000000118308 */ /* 0x0004e20000001000 */
[----:B------:R-:W-:Y:S05]  /*6fa0*/  @!P0 BRA `(.L_x_88) ;  /* 0x0000000000a48947 */ /* 0x000fea0003800000 */
[----:B------:R-:W-:-:S04]  /*6fb0*/  FFMA R22, R0, 1.84467440737095516160e+19, RZ ;  /* 0x5f80000000167823 */ /* 0x000fc800000000ff */
[----:B---3--:R-:W2:Y:S02]  /*6fc0*/  MUFU.RCP R17, R22 ;  /* 0x0000001600117308 */ /* 0x008ea40000001000 */
[----:B--2---:R-:W-:-:S04]  /*6fd0*/  FFMA R0, R22, R17, -1 ;  /* 0xbf80000016007423 */ /* 0x004fc80000000011 */
[----:B------:R-:W-:-:S04]  /*6fe0*/  FADD.FTZ R0, -R0, -RZ ;  /* 0x800000ff00007221 */ /* 0x000fc80000010100 */
[----:B------:R-:W-:-:S04]  /*6ff0*/  FFMA R0, R17, R0, R17 ;  /* 0x0000000011007223 */ /* 0x000fc80000000011 */
[----:B------:R-:W-:Y:S01]  /*7000*/  FFMA R17, R0, 1.84467440737095516160e+19, RZ ;  /* 0x5f80000000117823 */ /* 0x000fe200000000ff */
[----:B------:R-:W-:Y:S06]  /*7010*/  BRA `(.L_x_88) ;  /* 0x0000000000887947 */ /* 0x000fec0003800000 */
.L_x_87:
[----:B------:R-:W-:-:S04]  /*7020*/  IADD3 R22, PT, PT, R17, -0xfd, RZ ;  /* 0xffffff0311167810 */ /* 0x000fc80007ffe0ff */
[----:B------:R-:W-:-:S13]  /*7030*/  ISETP.GT.U32.AND P0, PT, R22, 0x1, PT ;  /* 0x000000011600780c */ /* 0x000fda0003f04070 */
[----:B------:R-:W-:Y:S05]  /*7040*/  @P0 BRA `(.L_x_89) ;  /* 0x0000000000780947 */ /* 0x000fea0003800000 */
[----:B------:R-:W-:Y:S01]  /*7050*/  LOP3.LUT R23, R0, 0x7fffff, RZ, 0xc0, !PT ;  /* 0x007fffff00177812 */ /* 0x000fe200078ec0ff */
[----:B------:R-:W-:-:S03]  /*7060*/  HFMA2 R27, -RZ, RZ, 0, 1.78813934326171875e-07 ;  /* 0x00000003ff1b7431 */ /* 0x000fc600000001ff */
[----:B------:R-:W-:-:S04]  /*7070*/  LOP3.LUT R28, R23, 0x3f800000, RZ, 0xfc, !PT ;  /* 0x3f800000171c7812 */ /* 0x000fc800078efcff */
[----:B------:R-:W0:Y:S02]  /*7080*/  MUFU.RCP R23, R28 ;  /* 0x0000001c00177308 */ /* 0x000e240000001000 */
[----:B0-----:R-:W-:-:S04]  /*7090*/  FFMA R26, R28, R23, -1 ;  /* 0xbf8000001c1a7423 */ /* 0x001fc80000000017 */
[----:B------:R-:W-:-:S04]  /*70a0*/  FADD.FTZ R38, -R26, -RZ ;  /* 0x800000ff1a267221 */ /* 0x000fc80000010100 */
[CCC-:B------:R-:W-:Y:S01]  /*70b0*/  FFMA.RM R26, R23.reuse, R38.reuse, R23.reuse ;  /* 0x00000026171a7223 */ /* 0x1c0fe20000004017 */
[----:B------:R-:W-:-:S05]  /*70c0*/  FFMA.RP R23, R23, R38, R23 ;  /* 0x0000002617177223 */ /* 0x000fca0000008017 */
[C---:B------:R-:W-:Y:S02]  /*70d0*/  FSETP.NEU.FTZ.AND P0, PT, R26.reuse, R23, PT ;  /* 0x000000171a00720b */ /* 0x040fe40003f1d000 */
[----:B------:R-:W-:Y:S02]  /*70e0*/  LOP3.LUT R23, R26, 0x7fffff, RZ, 0xc0, !PT ;  /* 0x007fffff1a177812 */ /* 0x000fe400078ec0ff */
[----:B------:R-:W-:Y:S02]  /*70f0*/  SHF.L.U32 R26, R27, R22, RZ ;  /* 0x000000161b1a7219 */ /* 0x000fe400000006ff */
[----:B------:R-:W-:-:S04]  /*7100*/  LOP3.LUT R23, R23, 0x800000, RZ, 0xfc, !PT ;  /* 0x0080000017177812 */ /* 0x000fc800078efcff */
[----:B------:R-:W-:Y:S02]  /*7110*/  LOP3.LUT R27, R26, R23, RZ, 0xc0, !PT ;  /* 0x000000171a1b7212 */ /* 0x000fe400078ec0ff */
[----:B------:R-:W-:Y:S02]  /*7120*/  SEL R26, RZ, 0xffffffff, !P0 ;  /* 0xffffffffff1a7807 */ /* 0x000fe40004000000 */
[----:B------:R-:W-:-:S03]  /*7130*/  SHF.R.U32.HI R27, RZ, R22, R27 ;  /* 0x00000016ff1b7219 */ /* 0x000fc6000001161b */
[----:B------:R-:W-:Y:S01]  /*7140*/  IMAD.MOV R26, RZ, RZ, -R26 ;  /* 0x000000ffff1a7224 */ /* 0x000fe200078e0a1a */
[C---:B------:R-:W-:Y:S02]  /*7150*/  LOP3.LUT P0, RZ, R27.reuse, 0x1, RZ, 0xc0, !PT ;  /* 0x000000011bff7812 */ /* 0x040fe4000780c0ff */
[----:B------:R-:W-:Y:S02]  /*7160*/  LOP3.LUT P2, RZ, R27, 0x2, RZ, 0xc0, !PT ;  /* 0x000000021bff7812 */ /* 0x000fe4000784c0ff */
[----:B------:R-:W-:-:S04]  /*7170*/  LOP3.LUT P1, RZ, R26, R22, R23, 0xf8, !PT ;  /* 0x000000161aff7212 */ /* 0x000fc8000782f817 */
[----:B------:R-:W-:Y:S02]  /*7180*/  PLOP3.LUT P0, PT, P0, P1, P2, 0xe0, 0x0 ;  /* 0x000000000000781c */ /* 0x000fe40000703c20 */
[----:B------:R-:W-:Y:S02]  /*7190*/  LOP3.LUT P1, RZ, R0, 0x7fffff, RZ, 0xc0, !PT ;  /* 0x007fffff00ff7812 */ /* 0x000fe4000782c0ff */
[----:B------:R-:W-:-:S04]  /*71a0*/  SEL R22, RZ, 0x1, !P0 ;  /* 0x00000001ff167807 */ /* 0x000fc80004000000 */
[----:B------:R-:W-:-:S04]  /*71b0*/  IADD3 R22, PT, PT, -R22, RZ, RZ ;  /* 0x000000ff16167210 */ /* 0x000fc80007ffe1ff */
[----:B------:R-:W-:Y:S02]  /*71c0*/  ISETP.GE.AND P0, PT, R22, RZ, PT ;  /* 0x000000ff1600720c */ /* 0x000fe40003f06270 */
[----:B------:R-:W-:-:S04]  /*71d0*/  IADD3 R22, PT, PT, R17, -0xfc, RZ ;  /* 0xffffff0411167810 */ /* 0x000fc80007ffe0ff */
[----:B------:R-:W-:-:S07]  /*71e0*/  SHF.R.U32.HI R17, RZ, R22, R23 ;  /* 0x00000016ff117219 */ /* 0x000fce0000011617 */
[----:B------:R-:W-:-:S05]  /*71f0*/  @!P0 IADD3 R17, PT, PT, R17, 0x1, RZ ;  /* 0x0000000111118810 */ /* 0x000fca0007ffe0ff */
[----:B------:R-:W-:-:S05]  /*7200*/  @!P1 IMAD.SHL.U32 R17, R17, 0x2, RZ ;  /* 0x0000000211119824 */ /* 0x000fca00078e00ff */
[----:B------:R-:W-:Y:S01]  /*7210*/  LOP3.LUT R17, R17, 0x80000000, R0, 0xf8, !PT ;  /* 0x8000000011117812 */ /* 0x000fe200078ef800 */
[----:B------:R-:W-:Y:S06]  /*7220*/  BRA `(.L_x_88) ;  /* 0x0000000000047947 */ /* 0x000fec0003800000 */
.L_x_89:
[----:B------:R0:W1:Y:S02]  /*7230*/  MUFU.RCP R17, R0 ;  /* 0x0000000000117308 */ /* 0x0000640000001000 */
.L_x_88:
[----:B0123--:R-:W-:Y:S02]  /*7240*/  MOV R0, R17 ;  /* 0x0000001100007202 */ /* 0x00ffe40000000f00 */
[----:B------:R-:W-:-:S04]  /*7250*/  MOV R17, 0x0 ;  /* 0x0000000000117802 */ /* 0x000fc80000000f00 */
[----:B------:R-:W-:Y:S05]  /*7260*/  RET.REL.NODEC R16 `(_Z10CUDAJacobiPfS_PKji) ;  /* 0xffffff8c10647950 */ /* 0x000fea0003c3ffff */
        .weak           $__internal_1_$__cuda_sm20_sqrt_rn_f32_slowpath
        .type           $__internal_1_$__cuda_sm20_sqrt_rn_f32_slowpath,@function
        .size           $__internal_1_$__cuda_sm20_sqrt_rn_f32_slowpath,($__internal_2_$__cuda_sm3x_div_rn_noftz_f32_slowpath - $__internal_1_$__cuda_sm20_sqrt_rn_f32_slowpath)
$__internal_1_$__cuda_sm20_sqrt_rn_f32_slowpath:
[----:B------:R-:W-:-:S13]  /*7270*/  LOP3.LUT P0, RZ, R0, 0x7fffffff, RZ, 0xc0, !PT ;  /* 0x7fffffff00ff7812 */ /* 0x000fda000780c0ff */
[----:B------:R-:W-:Y:S01]  /*7280*/  @!P0 MOV R17, R0 ;  /* 0x0000000000118202 */ /* 0x000fe20000000f00 */
[----:B------:R-:W-:Y:S06]  /*7290*/  @!P0 BRA `(.L_x_90) ;  /* 0x0000000000448947 */ /* 0x000fec0003800000 */
[----:B------:R-:W-:-:S13]  /*72a0*/  FSETP.GEU.FTZ.AND P0, PT, R0, RZ, PT ;  /* 0x000000ff0000720b */ /* 0x000fda0003f1e000 */
[----:B------:R-:W-:Y:S01]  /*72b0*/  @!P0 IMAD.MOV.U32 R17, RZ, RZ, 0x7fffffff ;  /* 0x7fffffffff118424 */ /* 0x000fe200078e00ff */
[----:B------:R-:W-:Y:S06]  /*72c0*/  @!P0 BRA `(.L_x_90) ;  /* 0x0000000000388947 */ /* 0x000fec0003800000 */
[----:B------:R-:W-:-:S13]  /*72d0*/  FSETP.GTU.FTZ.AND P0, PT, |R0|, +INF , PT ;  /* 0x7f8000000000780b */ /* 0x000fda0003f1c200 */
[----:B------:R-:W-:Y:S01]  /*72e0*/  @P0 FADD.FTZ R17, R0, 1 ;  /* 0x3f80000000110421 */ /* 0x000fe20000010000 */
[----:B------:R-:W-:Y:S06]  /*72f0*/  @P0 BRA `(.L_x_90) ;  /* 0x00000000002c0947 */ /* 0x000fec0003800000 */
[----:B------:R-:W-:-:S13]  /*7300*/  FSETP.NEU.FTZ.AND P0, PT, |R0|, +INF , PT ;  /* 0x7f8000000000780b */ /* 0x000fda0003f1d200 */
[----:B------:R-:W-:Y:S01]  /*7310*/  @!P0 MOV R17, R0 ;  /* 0x0000000000118202 */ /* 0x000fe20000000f00 */
[----:B------:R-:W-:Y:S06]  /*7320*/  @!P0 BRA `(.L_x_90) ;  /* 0x0000000000208947 */ /* 0x000fec0003800000 */
[----:B------:R-:W-:-:S04]  /*7330*/  FFMA R23, R0, 1.84467440737095516160e+19, RZ ;  /* 0x5f80000000177823 */ /* 0x000fc800000000ff */
[----:B------:R-:W0:Y:S02]  /*7340*/  MUFU.RSQ R22, R23 ;  /* 0x0000001700167308 */ /* 0x000e240000001400 */
[----:B0-----:R-:W-:Y:S01]  /*7350*/  FMUL.FTZ R0, R23, R22 ;  /* 0x0000001617007220 */ /* 0x001fe20000410000 */
[----:B------:R-:W-:-:S03]  /*7360*/  FMUL.FTZ R22, R22, 0.5 ;  /* 0x3f00000016167820 */ /* 0x000fc60000410000 */
[----:B------:R-:W-:-:S04]  /*7370*/  FADD.FTZ R17, -R0, -RZ ;  /* 0x800000ff00117221 */ /* 0x000fc80000010100 */
[----:B------:R-:W-:-:S04]  /*7380*/  FFMA R17, R0, R17, R23 ;  /* 0x0000001100117223 */ /* 0x000fc80000000017 */
[----:B------:R-:W-:-:S04]  /*7390*/  FFMA R17, R17, R22, R0 ;  /* 0x0000001611117223 */ /* 0x000fc80000000000 */
[----:B------:R-:W-:-:S07]  /*73a0*/  FMUL.FTZ R17, R17, 2.3283064365386962891e-10 ;  /* 0x2f80000011117820 */ /* 0x000fce0000410000 */
.L_x_90:
[----:B------:R-:W-:Y:S01]  /*73b0*/  MOV R0, R17 ;  /* 0x0000001100007202 */ /* 0x000fe20000000f00 */
[----:B------:R-:W-:-:S04]  /*73c0*/  HFMA2 R17, -RZ, RZ, 0, 0 ;  /* 0x00000000ff117431 */ /* 0x000fc800000001ff */
[----:B------:R-:W-:Y:S05]  /*73d0*/  RET.REL.NODEC R16 `(_Z10CUDAJacobiPfS_PKji) ;  /* 0xffffff8c10087950 */ /* 0x000fea0003c3ffff */
        .weak           $__internal_2_$__cuda_sm3x_div_rn_noftz_f32_slowpath
        .type           $__internal_2_$__cuda_sm3x_div_rn_noftz_f32_slowpath,@function
        .size           $__internal_2_$__cuda_sm3x_div_rn_noftz_f32_slowpath,(.L_x_102 - $__internal_2_$__cuda_sm3x_div_rn_noftz_f32_slowpath)
$__internal_2_$__cuda_sm3x_div_rn_noftz_f32_slowpath:
[----:B------:R-:W-:Y:S02]  /*73e0*/  SHF.R.U32.HI R22, RZ, 0x17, R0 ;  /* 0x00000017ff167819 */ /* 0x000fe40000011600 */
[----:B------:R-:W-:Y:S02]  /*73f0*/  SHF.R.U32.HI R26, RZ, 0x17, R23 ;  /* 0x00000017ff1a7819 */ /* 0x000fe40000011617 */
[----:B------:R-:W-:Y:S02]  /*7400*/  LOP3.LUT R22, R22, 0xff, RZ, 0xc0, !PT ;  /* 0x000000ff16167812 */ /* 0x000fe400078ec0ff */
[----:B------:R-:W-:-:S03]  /*7410*/  LOP3.LUT R26, R26, 0xff, RZ, 0xc0, !PT ;  /* 0x000000ff1a1a7812 */ /* 0x000fc600078ec0ff */
[----:B------:R-:W-:Y:S01]  /*7420*/  VIADD R27, R22, 0xffffffff ;  /* 0xffffffff161b7836 */ /* 0x000fe20000000000 */
[----:B------:R-:W-:-:S04]  /*7430*/  IADD3 R28, PT, PT, R26, -0x1, RZ ;  /* 0xffffffff1a1c7810 */ /* 0x000fc80007ffe0ff */
[----:B------:R-:W-:-:S04]  /*7440*/  ISETP.GT.U32.AND P0, PT, R27, 0xfd, PT ;  /* 0x000000fd1b00780c */ /* 0x000fc80003f04070 */
[----:B------:R-:W-:-:S13]  /*7450*/  ISETP.GT.U32.OR P0, PT, R28, 0xfd, P0 ;  /* 0x000000fd1c00780c */ /* 0x000fda0000704470 */
[----:B------:R-:W-:Y:S01]  /*7460*/  @!P0 MOV R17, RZ ;  /* 0x000000ff00118202 */ /* 0x000fe20000000f00 */
[----:B------:R-:W-:Y:S06]  /*7470*/  @!P0 BRA `(.L_x_91) ;  /* 0x00000000005c8947 */ /* 0x000fec0003800000 */
[----:B------:R-:W-:Y:S02]  /*7480*/  FSETP.GTU.FTZ.AND P0, PT, |R23|, +INF , PT ;  /* 0x7f8000001700780b */ /* 0x000fe40003f1c200 */
[----:B------:R-:W-:-:S04]  /*7490*/  FSETP.GTU.FTZ.AND P1, PT, |R0|, +INF , PT ;  /* 0x7f8000000000780b */ /* 0x000fc80003f3c200 */
[----:B------:R-:W-:-:S13]  /*74a0*/  PLOP3.LUT P0, PT, P0, P1, PT, 0xf8, 0x8f ;  /* 0x00000000008f781c */ /* 0x000fda0000703f70 */
[----:B------:R-:W-:Y:S05]  /*74b0*/  @P0 BRA `(.L_x_92) ;  /* 0x0000000400440947 */ /* 0x000fea0003800000 */
[----:B------:R-:W-:-:S13]  /*74c0*/  LOP3.LUT P0, RZ, R0, 0x7fffffff, R23, 0xc8, !PT ;  /* 0x7fffffff00ff7812 */ /* 0x000fda000780c817 */
[----:B------:R-:W-:Y:S05]  /*74d0*/  @!P0 BRA `(.L_x_93) ;  /* 0x0000000400348947 */ /* 0x000fea0003800000 */
[C---:B------:R-:W-:Y:S02]  /*74e0*/  FSETP.NEU.FTZ.AND P0, PT, |R23|.reuse, +INF , PT ;  /* 0x7f8000001700780b */ /* 0x040fe40003f1d200 */
[----:B------:R-:W-:Y:S02]  /*74f0*/  FSETP.NEU.FTZ.AND P2, PT, |R0|, +INF , PT ;  /* 0x7f8000000000780b */ /* 0x000fe40003f5d200 */
[----:B------:R-:W-:-:S11]  /*7500*/  FSETP.NEU.FTZ.AND P1, PT, |R23|, +INF , PT ;  /* 0x7f8000001700780b */ /* 0x000fd60003f3d200 */
[----:B------:R-:W-:Y:S05]  /*7510*/  @!P2 BRA !P0, `(.L_x_93) ;  /* 0x000000040024a947 */ /* 0x000fea0004000000 */
[----:B------:R-:W-:-:S04]  /*7520*/  LOP3.LUT P0, RZ, R23, 0x7fffffff, RZ, 0xc0, !PT ;  /* 0x7fffffff17ff7812 */ /* 0x000fc8000780c0ff */
[----:B------:R-:W-:-:S13]  /*7530*/  PLOP3.LUT P0, PT, P2, P0, PT, 0x2f, 0xf2 ;  /* 0x0000000000f2781c */ /* 0x000fda0001700577 */
[----:B------:R-:W-:Y:S05]  /*7540*/  @P0 BRA `(.L_x_94) ;  /* 0x0000000400100947 */ /* 0x000fea0003800000 */
[----:B------:R-:W-:-:S04]  /*7550*/  LOP3.LUT P0, RZ, R0, 0x7fffffff, RZ, 0xc0, !PT ;  /* 0x7fffffff00ff7812 */ /* 0x000fc8000780c0ff */
[----:B------:R-:W-:-:S13]  /*7560*/  PLOP3.LUT P0, PT, P1, P0, PT, 0x2f, 0xf2 ;  /* 0x0000000000f2781c */ /* 0x000fda0000f00577 */
[----:B------:R-:W-:Y:S05]  /*7570*/  @P0 BRA `(.L_x_95) ;  /* 0x0000000000f80947 */ /* 0x000fea0003800000 */
[----:B------:R-:W-:Y:S02]  /*7580*/  ISETP.GE.AND P0, PT, R28, RZ, PT ;  /* 0x000000ff1c00720c */ /* 0x000fe40003f06270 */
[----:B------:R-:W-:-:S11]  /*7590*/  ISETP.GE.AND P1, PT, R27, RZ, PT ;  /* 0x000000ff1b00720c */ /* 0x000fd60003f26270 */
[----:B------:R-:W-:Y:S01]  /*75a0*/  @P0 MOV R17, RZ ;  /* 0x000000ff00110202 */ /* 0x000fe20000000f00 */
[----:B------:R-:W-:Y:S02]  /*75b0*/  @!P0 IMAD.MOV.U32 R17, RZ, RZ, -0x40 ;  /* 0xffffffc0ff118424 */ /* 0x000fe400078e00ff */
[----:B------:R-:W-:Y:S01]  /*75c0*/  @!P0 FFMA R23, R23, 1.84467440737095516160e+19, RZ ;  /* 0x5f80000017178823 */ /* 0x000fe200000000ff */
[----:B------:R-:W-:Y:S02]  /*75d0*/  @!P1 FFMA R0, R0, 1.84467440737095516160e+19, RZ ;  /* 0x5f80000000009823 */ /* 0x000fe400000000ff */
[----:B------:R-:W-:-:S07]  /*75e0*/  @!P1 IADD3 R17, PT, PT, R17, 0x40, RZ ;  /* 0x0000004011119810 */ /* 0x000fce0007ffe0ff */
.L_x_91:
[----:B------:R-:W-:Y:S02]  /*75f0*/  LEA R27, R22, 0xc0800000, 0x17 ;  /* 0xc0800000161b7811 */ /* 0x000fe400078eb8ff */
[----:B------:R-:W-:Y:S02]  /*7600*/  IADD3 R26, PT, PT, R26, -0x7f, RZ ;  /* 0xffffff811a1a7810 */ /* 0x000fe40007ffe0ff */
[----:B------:R-:W-:Y:S02]  /*7610*/  IADD3 R28, PT, PT, -R27, R0, RZ ;  /* 0x000000001b1c7210 */ /* 0x000fe40007ffe1ff */
[C---:B------:R-:W-:Y:S01]  /*7620*/  IADD3 R22, PT, PT, R26.reuse, 0x7f, -R22 ;  /* 0x0000007f1a167810 */ /* 0x040fe20007ffe816 */
[----:B------:R-:W-:Y:S01]  /*7630*/  IMAD R0, R26, -0x800000, R23 ;  /* 0xff8000001a007824 */ /* 0x000fe200078e0217 */
[----:B------:R-:W0:Y:S01]  /*7640*/  MUFU.RCP R27, R28 ;  /* 0x0000001c001b7308 */ /* 0x000e220000001000 */
[----:B------:R-:W-:Y:S02]  /*7650*/  FADD.FTZ R37, -R28, -RZ ;  /* 0x800000ff1c257221 */ /* 0x000fe40000010100 */
[----:B------:R-:W-:-:S02]  /*7660*/  IMAD.IADD R17, R22, 0x1, R17 ;  /* 0x0000000116117824 */ /* 0x000fc400078e0211 */
[----:B0-----:R-:W-:-:S04]  /*7670*/  FFMA R26, R27, R37, 1 ;  /* 0x3f8000001b1a7423 */ /* 0x001fc80000000025 */
[----:B------:R-:W-:-:S04]  /*7680*/  FFMA R27, R27, R26, R27 ;  /* 0x0000001a1b1b7223 */ /* 0x000fc8000000001b */
[----:B------:R-:W-:-:S04]  /*7690*/  FFMA R22, R0, R27, RZ ;  /* 0x0000001b00167223 */ /* 0x000fc800000000ff */
[----:B------:R-:W-:-:S04]  /*76a0*/  FFMA R23, R37, R22, R0 ;  /* 0x0000001625177223 */ /* 0x000fc80000000000 */
[----:B------:R-:W-:-:S04]  /*76b0*/  FFMA R22, R27, R23, R22 ;  /* 0x000000171b167223 */ /* 0x000fc80000000016 */
[----:B------:R-:W-:-:S04]  /*76c0*/  FFMA R37, R37, R22, R0 ;  /* 0x0000001625257223 */ /* 0x000fc80000000000 */
[----:B------:R-:W-:-:S05]  /*76d0*/  FFMA R0, R27, R37, R22 ;  /* 0x000000251b007223 */ /* 0x000fca0000000016 */
[----:B------:R-:W-:-:S04]  /*76e0*/  SHF.R.U32.HI R23, RZ, 0x17, R0 ;  /* 0x00000017ff177819 */ /* 0x000fc80000011600 */
[----:B------:R-:W-:-:S04]  /*76f0*/  LOP3.LUT R26, R23, 0xff, RZ, 0xc0, !PT ;  /* 0x000000ff171a7812 */ /* 0x000fc800078ec0ff */
[----:B------:R-:W-:-:S04]  /*7700*/  IADD3 R23, PT, PT, R26, R17, RZ ;  /* 0x000000111a177210 */ /* 0x000fc80007ffe0ff */
[----:B------:R-:W-:-:S04]  /*7710*/  IADD3 R26, PT, PT, R23, -0x1, RZ ;  /* 0xffffffff171a7810 */ /* 0x000fc80007ffe0ff */
[----:B------:R-:W-:-:S13]  /*7720*/  ISETP.GE.U32.AND P0, PT, R26, 0xfe, PT ;  /* 0x000000fe1a00780c */ /* 0x000fda0003f06070 */
[----:B------:R-:W-:Y:S05]  /*7730*/  @!P0 BRA `(.L_x_96) ;  /* 0x0000000000808947 */ /* 0x000fea0003800000 */
[----:B------:R-:W-:-:S13]  /*7740*/  ISETP.GT.AND P0, PT, R23, 0xfe, PT ;  /* 0x000000fe1700780c */ /* 0x000fda0003f04270 */
[----:B------:R-:W-:Y:S05]  /*7750*/  @P0 BRA `(.L_x_97) ;  /* 0x00000000006c0947 */ /* 0x000fea0003800000 */
[----:B------:R-:W-:-:S13]  /*7760*/  ISETP.GE.AND P0, PT, R23, 0x1, PT ;  /* 0x000000011700780c */ /* 0x000fda0003f06270 */
[----:B------:R-:W-:Y:S05]  /*7770*/  @P0 BRA `(.L_x_98) ;  /* 0x0000000000980947 */ /* 0x000fea0003800000 */
[----:B------:R-:W-:Y:S02]  /*7780*/  ISETP.GE.AND P0, PT, R23, -0x18, PT ;  /* 0xffffffe81700780c */ /* 0x000fe40003f06270 */
[----:B------:R-:W-:-:S11]  /*7790*/  LOP3.LUT R0, R0, 0x80000000, RZ, 0xc0, !PT ;  /* 0x8000000000007812 */ /* 0x000fd600078ec0ff */
[----:B------:R-:W-:Y:S05]  /*77a0*/  @!P0 BRA `(.L_x_98) ;  /* 0x00000000008c8947 */ /* 0x000fea0003800000 */
[CCC-:B------:R-:W-:Y:S01]  /*77b0*/  FFMA.RP R17, R27.reuse, R37.reuse, R22.reuse ;  /* 0x000000251b117223 */ /* 0x1c0fe20000008016 */
[CCC-:B------:R-:W-:Y:S01]  /*77c0*/  FFMA.RM R26, R27.reuse, R37.reuse, R22.reuse ;  /* 0x000000251b1a7223 */ /* 0x1c0fe20000004016 */
[----:B------:R-:W-:Y:S01]  /*77d0*/  FFMA.RZ R22, R27, R37, R22 ;  /* 0x000000251b167223 */ /* 0x000fe2000000c016 */
[C---:B------:R-:W-:Y:S02]  /*77e0*/  ISETP.NE.AND P2, PT, R23.reuse, RZ, PT ;  /* 0x000000ff1700720c */ /* 0x040fe40003f45270 */
[----:B------:R-:W-:Y:S02]  /*77f0*/  ISETP.NE.AND P1, PT, R23, RZ, PT ;  /* 0x000000ff1700720c */ /* 0x000fe40003f25270 */
[----:B------:R-:W-:Y:S02]  /*7800*/  FSETP.NEU.FTZ.AND P0, PT, R17, R26, PT ;  /* 0x0000001a1100720b */ /* 0x000fe40003f1d000 */
[----:B------:R-:W-:Y:S02]  /*7810*/  LOP3.LUT R17, R22, 0x7fffff, RZ, 0xc0, !PT ;  /* 0x007fffff16117812 */ /* 0x000fe400078ec0ff */
[----:B------:R-:W-:Y:S01]  /*7820*/  IADD3 R22, PT, PT, R23, 0x20, RZ ;  /* 0x0000002017167810 */ /* 0x000fe20007ffe0ff */
[----:B------:R-:W-:Y:S01]  /*7830*/  IMAD.MOV R23, RZ, RZ, -R23 ;  /* 0x000000ffff177224 */ /* 0x000fe200078e0a17 */
[----:B------:R-:W-:-:S04]  /*7840*/  LOP3.LUT R17, R17, 0x800000, RZ, 0xfc, !PT ;  /* 0x0080000011117812 */ /* 0x000fc800078efcff */
[----:B------:R-:W-:-:S04]  /*7850*/  SHF.L.U32 R22, R17, R22, RZ ;  /* 0x0000001611167219 */ /* 0x000fc800000006ff */
[----:B------:R-:W-:Y:S02]  /*7860*/  ISETP.NE.AND P1, PT, R22, RZ, P1 ;  /* 0x000000ff1600720c */ /* 0x000fe40000f25270 */
[----:B------:R-:W-:Y:S02]  /*7870*/  SEL R22, R23, RZ, P2 ;  /* 0x000000ff17167207 */ /* 0x000fe40001000000 */
[----:B------:R-:W-:Y:S02]  /*7880*/  PLOP3.LUT P0, PT, P0, P1, PT, 0xf8, 0x8f ;  /* 0x00000000008f781c */ /* 0x000fe40000703f70 */
[----:B------:R-:W-:Y:S02]  /*7890*/  SHF.R.U32.HI R22, RZ, R22, R17 ;  /* 0x00000016ff167219 */ /* 0x000fe40000011611 */
[----:B------:R-:W-:Y:S02]  /*78a0*/  SEL R17, RZ, 0x1, !P0 ;  /* 0x00000001ff117807 */ /* 0x000fe40004000000 */
[----:B------:R-:W-:-:S04]  /*78b0*/  SHF.R.U32.HI R26, RZ, 0x1, R22 ;  /* 0x00000001ff1a7819 */ /* 0x000fc80000011616 */
[----:B------:R-:W-:-:S04]  /*78c0*/  LOP3.LUT R17, R17, 0x1, R26, 0xf8, !PT ;  /* 0x0000000111117812 */ /* 0x000fc800078ef81a */
[----:B------:R-:W-:-:S04]  /*78d0*/  LOP3.LUT R17, R17, R22, RZ, 0xc0, !PT ;  /* 0x0000001611117212 */ /* 0x000fc800078ec0ff */
[----:B------:R-:W-:-:S04]  /*78e0*/  IADD3 R17, PT, PT, R26, R17, RZ ;  /* 0x000000111a117210 */ /* 0x000fc80007ffe0ff */
[----:B------:R-:W-:Y:S01]  /*78f0*/  LOP3.LUT R0, R17, R0, RZ, 0xfc, !PT ;  /* 0x0000000011007212 */ /* 0x000fe200078efcff */
[----:B------:R-:W-:Y:S06]  /*7900*/  BRA `(.L_x_98) ;  /* 0x0000000000347947 */ /* 0x000fec0003800000 */
.L_x_97:
[----:B------:R-:W-:-:S04]  /*7910*/  LOP3.LUT R0, R0, 0x80000000, RZ, 0xc0, !PT ;  /* 0x8000000000007812 */ /* 0x000fc800078ec0ff */
[----:B------:R-:W-:Y:S01]  /*7920*/  LOP3.LUT R0, R0, 0x7f800000, RZ, 0xfc, !PT ;  /* 0x7f80000000007812 */ /* 0x000fe200078efcff */
[----:B------:R-:W-:Y:S06]  /*7930*/  BRA `(.L_x_98) ;  /* 0x0000000000287947 */ /* 0x000fec0003800000 */
.L_x_96:
[----:B------:R-:W-:Y:S01]  /*7940*/  LEA R0, R17, R0, 0x17 ;  /* 0x0000000011007211 */ /* 0x000fe200078eb8ff */
[----:B------:R-:W-:Y:S06]  /*7950*/  BRA `(.L_x_98) ;  /* 0x0000000000207947 */ /* 0x000fec0003800000 */
.L_x_95:
[----:B------:R-:W-:-:S04]  /*7960*/  LOP3.LUT R0, R0, 0x80000000, R23, 0x48, !PT ;  /* 0x8000000000007812 */ /* 0x000fc800078e4817 */
[----:B------:R-:W-:Y:S01]  /*7970*/  LOP3.LUT R0, R0, 0x7f800000, RZ, 0xfc, !PT ;  /* 0x7f80000000007812 */ /* 0x000fe200078efcff */
[----:B------:R-:W-:Y:S06]  /*7980*/  BRA `(.L_x_98) ;  /* 0x0000000000147947 */ /* 0x000fec0003800000 */
.L_x_94:
[----:B------:R-:W-:Y:S01]  /*7990*/  LOP3.LUT R0, R0, 0x80000000, R23, 0x48, !PT ;  /* 0x8000000000007812 */ /* 0x000fe200078e4817 */
[----:B------:R-:W-:Y:S06]  /*79a0*/  BRA `(.L_x_98) ;  /* 0x00000000000c7947 */ /* 0x000fec0003800000 */
.L_x_93:
[----:B------:R-:W0:Y:S01]  /*79b0*/  MUFU.RSQ R0, -QNAN ;  /* 0xffc0000000007908 */ /* 0x000e220000001400 */
[----:B------:R-:W-:Y:S05]  /*79c0*/  BRA `(.L_x_98) ;  /* 0x0000000000047947 */ /* 0x000fea0003800000 */
.L_x_92:
[----:B------:R-:W-:-:S07]  /*79d0*/  FADD.FTZ R0, R23, R0 ;  /* 0x0000000017007221 */ /* 0x000fce0000010000 */
.L_x_98:
[----:B------:R-:W-:-:S04]  /*79e0*/  HFMA2 R17, -RZ, RZ, 0, 0 ;  /* 0x00000000ff117431 */ /* 0x000fc800000001ff */
[----:B0-----:R-:W-:Y:S05]  /*79f0*/  RET.REL.NODEC R16 `(_Z10CUDAJacobiPfS_PKji) ;  /* 0xffffff8410807950 */ /* 0x001fea0003c3ffff */
.L_x_99:
[----:B------:R-:W-:-:S00]  /*7a00*/  BRA `(.L_x_99) ;  /* 0xfffffffc00fc7947 */ /* 0x000fc0000383ffff */
[----:B------:R-:W-:-:S00]  /*7a10*/  NOP ;  /* 0x0000000000007918 */ /* 0x000fc00000000000 */
        /* <DEDUP_REMOVED lines=14> */
.L_x_102:


//--------------------- .nv.shared._Z10CUDAJacobiPfS_PKji --------------------------
	.section	.nv.shared._Z10CUDAJacobiPfS_PKji,"aw",@nobits
	.sectionflags	@""
	.align	16
	.zero		1024


//--------------------- .nv.shared.reserved.0     --------------------------
	.section	.nv.shared.reserved.0,"aw",@nobits
	.weak		__nv_reservedSMEM_offset_0_alias
	.size		__nv_reservedSMEM_offset_0_alias, 0, 64
	.other		__nv_reservedSMEM_offset_0_alias,@"STO_CUDA_RESERVED_SHARED STV_DEFAULT"
__nv_reservedSMEM_offset_0_alias:
	.zero		0
	.zero		64


//--------------------- .nv.constant0._Z10CUDAJacobiPfS_PKji --------------------------
	.section	.nv.constant0._Z10CUDAJacobiPfS_PKji,"a",@progbits
	.sectionflags	@""
	.align	4
.nv.constant0._Z10CUDAJacobiPfS_PKji:
	.zero		924


//--------------------- SYMBOLS --------------------------

	.type		.nv.reservedSmem.offset0,@object
	.size		.nv.reservedSmem.offset0,0x4
	.type		.nv.reservedSmem.cap,@object
	.size		.nv.reservedSmem.cap,0x4
